//
// Generated by NVIDIA NVVM Compiler
//
// Compiler Build ID: CL-36424714
// Cuda compilation tools, release 13.0, V13.0.88
// Based on NVVM 20.0.0
//

.version 9.0
.target sm_100
.address_size 64

	// .globl	_Z13compute_untilPfS_S_fP17curandStateXORWOW
.extern .func  (.param .b32 func_retval0) vprintf
(
	.param .b64 vprintf_param_0,
	.param .b64 vprintf_param_1
)
;
.func  (.param .b64 func_retval0) __internal_accurate_pow
(
	.param .b64 __internal_accurate_pow_param_0
)
;
.global .align 4 .b8 precalc_xorwow_matrix[102400];
.global .align 4 .b8 precalc_xorwow_offset_matrix[102400];
.global .align 4 .b8 mrg32k3aM1[2304];
.global .align 4 .b8 mrg32k3aM2[2304];
.global .align 4 .b8 mrg32k3aM1SubSeq[2016];
.global .align 4 .b8 mrg32k3aM2SubSeq[2016];
.global .align 4 .b8 mrg32k3aM1Seq[2304];
.global .align 4 .b8 mrg32k3aM2Seq[2304];
.const .align 8 .b8 __cr_lgamma_table[72];
.global .align 1 .b8 $str[27] = {40, 37, 105, 59, 32, 37, 105, 41, 32, 117, 110, 99, 101, 114, 116, 32, 37, 102, 32, 105, 100, 58, 32, 37, 105, 10};

.visible .entry _Z13compute_untilPfS_S_fP17curandStateXORWOW(
	.param .u64 .ptr .align 1 _Z13compute_untilPfS_S_fP17curandStateXORWOW_param_0,
	.param .u64 .ptr .align 1 _Z13compute_untilPfS_S_fP17curandStateXORWOW_param_1,
	.param .u64 .ptr .align 1 _Z13compute_untilPfS_S_fP17curandStateXORWOW_param_2,
	.param .f32 _Z13compute_untilPfS_S_fP17curandStateXORWOW_param_3,
	.param .u64 .ptr .align 1 _Z13compute_untilPfS_S_fP17curandStateXORWOW_param_4
)
{
	.local .align 8 .b8 	__local_depot0[24];
	.reg .b64 	%SP;
	.reg .b64 	%SPL;
	.reg .pred 	%p<35>;
	.reg .b32 	%r<92>;
	.reg .b32 	%f<35>;
	.reg .b64 	%rd<29>;
	.reg .b64 	%fd<77>;

	mov.u64 	%SPL, __local_depot0;
	cvta.local.u64 	%SP, %SPL;
	ld.param.u64 	%rd4, [_Z13compute_untilPfS_S_fP17curandStateXORWOW_param_1];
	ld.param.u64 	%rd6, [_Z13compute_untilPfS_S_fP17curandStateXORWOW_param_2];
	ld.param.f32 	%f11, [_Z13compute_untilPfS_S_fP17curandStateXORWOW_param_3];
	cvta.to.global.u64 	%rd7, %rd6;
	mov.u32 	%r1, %tid.x;
	mov.u32 	%r2, %ctaid.x;
	mov.u32 	%r29, %ntid.x;
	mad.lo.s32 	%r3, %r2, %r29, %r1;
	mul.wide.s32 	%rd8, %r3, 4;
	add.s64 	%rd1, %rd7, %rd8;
	mov.b32 	%r30, 2139095040;
	st.global.u32 	[%rd1], %r30;
	setp.equ.f32 	%p3, %f11, 0f7F800000;
	@%p3 bra 	$L__BB0_21;
	cvta.to.global.u64 	%rd9, %rd4;
	add.s64 	%rd2, %rd9, %rd8;
	cvt.rn.f32.u32 	%f12, %r2;
	fma.rn.f32 	%f1, %f12, 0f3E99999A, 0fC0000000;
	cvt.rn.f32.u32 	%f13, %r1;
	fma.rn.f32 	%f2, %f13, 0f3E99999A, 0fBF800000;
	mov.f64 	%fd21, 0d4000000000000000;
	{
	.reg .b32 %temp; 
	mov.b64 	{%temp, %r4}, %fd21;
	}
	and.b32  	%r5, %r4, 2146435072;
	setp.eq.s32 	%p4, %r5, 1062207488;
	setp.lt.s32 	%p5, %r4, 0;
	selp.b32 	%r6, 0, 2146435072, %p5;
	and.b32  	%r31, %r4, 2147483647;
	setp.ne.s32 	%p6, %r31, 1071644672;
	and.pred  	%p1, %p4, %p6;
	or.b32  	%r7, %r6, -2147483648;
	add.u64 	%rd22, %SP, 0;
$L__BB0_2:
	ld.param.u64 	%rd27, [_Z13compute_untilPfS_S_fP17curandStateXORWOW_param_4];
	ld.global.f32 	%f15, [%rd2];
	add.f32 	%f16, %f15, 0f461C4000;
	st.global.f32 	[%rd2], %f16;
	cvta.to.global.u64 	%rd11, %rd27;
	ld.global.v2.u32 	{%r8, %r90}, [%rd11];
	ld.global.v2.u32 	{%r89, %r88}, [%rd11+8];
	ld.global.v2.u32 	{%r87, %r86}, [%rd11+16];
	mov.f32 	%f32, 0f00000000;
	mov.b32 	%r91, 0;
	mov.u32 	%r85, %r8;
$L__BB0_3:
	mov.u32 	%r19, %r90;
	mov.u32 	%r18, %r89;
	mov.u32 	%r17, %r88;
	mov.u32 	%r16, %r87;
	mov.u32 	%r90, %r86;
	shr.u32 	%r33, %r19, 2;
	xor.b32  	%r34, %r33, %r19;
	shl.b32 	%r35, %r90, 4;
	shl.b32 	%r36, %r34, 1;
	xor.b32  	%r37, %r36, %r35;
	xor.b32  	%r38, %r37, %r34;
	xor.b32  	%r89, %r38, %r90;
	add.s32 	%r39, %r85, %r89;
	add.s32 	%r40, %r39, 362437;
	shr.u32 	%r41, %r18, 2;
	xor.b32  	%r42, %r41, %r18;
	shl.b32 	%r43, %r89, 4;
	shl.b32 	%r44, %r42, 1;
	xor.b32  	%r45, %r44, %r43;
	xor.b32  	%r46, %r45, %r42;
	xor.b32  	%r88, %r46, %r89;
	add.s32 	%r47, %r85, %r88;
	add.s32 	%r48, %r47, 724874;
	cvt.u64.u32 	%rd12, %r40;
	mul.wide.u32 	%rd13, %r48, 2097152;
	xor.b64  	%rd14, %rd13, %rd12;
	cvt.rn.f64.u64 	%fd23, %rd14;
	fma.rn.f64 	%fd24, %fd23, 0d3CA0000000000000, 0d3C90000000000000;
	cvt.rn.f32.f64 	%f17, %fd24;
	shr.u32 	%r49, %r17, 2;
	xor.b32  	%r50, %r49, %r17;
	shl.b32 	%r51, %r88, 4;
	shl.b32 	%r52, %r50, 1;
	xor.b32  	%r53, %r52, %r51;
	xor.b32  	%r54, %r53, %r50;
	xor.b32  	%r87, %r54, %r88;
	add.s32 	%r55, %r85, %r87;
	add.s32 	%r56, %r55, 1087311;
	shr.u32 	%r57, %r16, 2;
	xor.b32  	%r58, %r57, %r16;
	shl.b32 	%r59, %r87, 4;
	shl.b32 	%r60, %r58, 1;
	xor.b32  	%r61, %r60, %r59;
	xor.b32  	%r62, %r61, %r58;
	xor.b32  	%r86, %r62, %r87;
	add.s32 	%r85, %r85, 1449748;
	add.s32 	%r63, %r86, %r85;
	cvt.u64.u32 	%rd15, %r56;
	mul.wide.u32 	%rd16, %r63, 2097152;
	xor.b64  	%rd17, %rd16, %rd15;
	cvt.rn.f64.u64 	%fd25, %rd17;
	fma.rn.f64 	%fd26, %fd25, 0d3CA0000000000000, 0d3C90000000000000;
	cvt.rn.f32.f64 	%f18, %fd26;
	fma.rn.f32 	%f19, %f17, 0f3E99999A, %f1;
	fma.rn.f32 	%f20, %f18, 0f3E99999A, %f2;
	cvt.f64.f32 	%fd1, %f19;
	cvt.f64.f32 	%fd2, %f20;
	mov.f64 	%fd71, 0d0000000000000000;
	mov.f64 	%fd72, %fd71;
	mov.f64 	%fd73, %fd71;
	mov.f64 	%fd74, %fd71;
$L__BB0_4:
	mul.f64 	%fd27, %fd71, %fd71;
	mul.f64 	%fd28, %fd72, %fd72;
	sub.f64 	%fd29, %fd27, %fd28;
	mul.f64 	%fd30, %fd71, %fd72;
	fma.rn.f64 	%fd31, %fd71, %fd72, %fd30;
	add.f64 	%fd32, %fd29, %fd1;
	add.f64 	%fd33, %fd31, %fd2;
	mul.f64 	%fd34, %fd32, %fd32;
	mul.f64 	%fd35, %fd33, %fd33;
	sub.f64 	%fd36, %fd34, %fd35;
	mul.f64 	%fd37, %fd32, %fd33;
	fma.rn.f64 	%fd38, %fd32, %fd33, %fd37;
	add.f64 	%fd71, %fd36, %fd1;
	add.f64 	%fd72, %fd38, %fd2;
	mul.f64 	%fd39, %fd73, %fd73;
	mul.f64 	%fd40, %fd74, %fd74;
	sub.f64 	%fd41, %fd39, %fd40;
	mul.f64 	%fd42, %fd73, %fd74;
	fma.rn.f64 	%fd43, %fd73, %fd74, %fd42;
	add.f64 	%fd73, %fd41, %fd1;
	add.f64 	%fd74, %fd43, %fd2;
	setp.neu.f64 	%p7, %fd71, %fd73;
	setp.neu.f64 	%p8, %fd72, %fd74;
	or.pred  	%p2, %p7, %p8;
	not.pred 	%p9, %p2;
	@%p9 bra 	$L__BB0_16;
	setp.lt.s32 	%p10, %r4, 0;
	setp.eq.s32 	%p11, %r5, 1062207488;
	{
	.reg .b32 %temp; 
	mov.b64 	{%temp, %r26}, %fd71;
	}
	abs.f64 	%fd11, %fd71;
	{ // callseq 0, 0
	.param .b64 param0;
	st.param.f64 	[param0], %fd11;
	.param .b64 retval0;
	call.uni (retval0), 
	__internal_accurate_pow, 
	(
	param0
	);
	ld.param.f64 	%fd44, [retval0];
	} // callseq 0
	setp.lt.s32 	%p13, %r26, 0;
	neg.f64 	%fd46, %fd44;
	selp.f64 	%fd47, %fd46, %fd44, %p11;
	selp.f64 	%fd48, %fd47, %fd44, %p13;
	setp.eq.f64 	%p14, %fd71, 0d0000000000000000;
	selp.b32 	%r64, %r26, 0, %p11;
	or.b32  	%r65, %r64, 2146435072;
	selp.b32 	%r66, %r65, %r64, %p10;
	mov.b32 	%r67, 0;
	mov.b64 	%fd49, {%r67, %r66};
	selp.f64 	%fd75, %fd49, %fd48, %p14;
	add.f64 	%fd50, %fd71, 0d4000000000000000;
	{
	.reg .b32 %temp; 
	mov.b64 	{%temp, %r68}, %fd50;
	}
	and.b32  	%r69, %r68, 2146435072;
	setp.ne.s32 	%p15, %r69, 2146435072;
	@%p15 bra 	$L__BB0_10;
	setp.num.f64 	%p16, %fd71, %fd71;
	@%p16 bra 	$L__BB0_8;
	mov.f64 	%fd51, 0d4000000000000000;
	add.rn.f64 	%fd75, %fd71, %fd51;
	bra.uni 	$L__BB0_10;
$L__BB0_8:
	setp.neu.f64 	%p17, %fd11, 0d7FF0000000000000;
	@%p17 bra 	$L__BB0_10;
	selp.b32 	%r70, %r7, %r6, %p1;
	selp.b32 	%r71, %r70, %r6, %p13;
	mov.b32 	%r72, 0;
	mov.b64 	%fd75, {%r72, %r71};
$L__BB0_10:
	{
	.reg .b32 %temp; 
	mov.b64 	{%temp, %r27}, %fd72;
	}
	abs.f64 	%fd16, %fd72;
	{ // callseq 1, 0
	.param .b64 param0;
	st.param.f64 	[param0], %fd16;
	.param .b64 retval0;
	call.uni (retval0), 
	__internal_accurate_pow, 
	(
	param0
	);
	ld.param.f64 	%fd52, [retval0];
	} // callseq 1
	setp.lt.s32 	%p22, %r27, 0;
	neg.f64 	%fd54, %fd52;
	selp.f64 	%fd55, %fd54, %fd52, %p11;
	selp.f64 	%fd56, %fd55, %fd52, %p22;
	setp.eq.f64 	%p23, %fd72, 0d0000000000000000;
	selp.b32 	%r73, %r27, 0, %p11;
	or.b32  	%r74, %r73, 2146435072;
	selp.b32 	%r75, %r74, %r73, %p10;
	mov.b32 	%r76, 0;
	mov.b64 	%fd57, {%r76, %r75};
	selp.f64 	%fd76, %fd57, %fd56, %p23;
	add.f64 	%fd58, %fd72, 0d4000000000000000;
	{
	.reg .b32 %temp; 
	mov.b64 	{%temp, %r77}, %fd58;
	}
	and.b32  	%r78, %r77, 2146435072;
	setp.ne.s32 	%p24, %r78, 2146435072;
	@%p24 bra 	$L__BB0_15;
	setp.num.f64 	%p25, %fd72, %fd72;
	@%p25 bra 	$L__BB0_13;
	mov.f64 	%fd59, 0d4000000000000000;
	add.rn.f64 	%fd76, %fd72, %fd59;
	bra.uni 	$L__BB0_15;
$L__BB0_13:
	setp.neu.f64 	%p26, %fd16, 0d7FF0000000000000;
	@%p26 bra 	$L__BB0_15;
	selp.b32 	%r79, %r7, %r6, %p1;
	selp.b32 	%r80, %r79, %r6, %p22;
	mov.b32 	%r81, 0;
	mov.b64 	%fd76, {%r81, %r80};
$L__BB0_15:
	setp.eq.f64 	%p28, %fd72, 0d3FF0000000000000;
	selp.f64 	%fd60, 0d3FF0000000000000, %fd76, %p28;
	setp.eq.f64 	%p29, %fd71, 0d3FF0000000000000;
	selp.f64 	%fd61, 0d3FF0000000000000, %fd75, %p29;
	add.f64 	%fd62, %fd61, %fd60;
	cvt.rn.f32.f64 	%f21, %fd62;
	setp.leu.f32 	%p30, %f21, 0f40800000;
	@%p30 bra 	$L__BB0_4;
$L__BB0_16:
	add.f32 	%f22, %f32, 0f3F800000;
	selp.f32 	%f32, %f32, %f22, %p2;
	add.s32 	%r91, %r91, 1;
	setp.ne.s32 	%p31, %r91, 10000;
	@%p31 bra 	$L__BB0_3;
	ld.param.u64 	%rd28, [_Z13compute_untilPfS_S_fP17curandStateXORWOW_param_4];
	ld.param.u64 	%rd26, [_Z13compute_untilPfS_S_fP17curandStateXORWOW_param_0];
	cvta.to.global.u64 	%rd18, %rd28;
	st.global.v2.u32 	[%rd18+8], {%r89, %r88};
	st.global.v2.u32 	[%rd18+16], {%r87, %r86};
	add.s32 	%r82, %r8, 1612578112;
	st.global.v2.u32 	[%rd18], {%r82, %r90};
	cvta.to.global.u64 	%rd19, %rd26;
	add.s64 	%rd21, %rd19, %rd8;
	ld.global.f32 	%f23, [%rd21];
	add.f32 	%f33, %f32, %f23;
	st.global.f32 	[%rd21], %f33;
	ld.global.f32 	%f6, [%rd2];
	abs.f32 	%f24, %f33;
	setp.geu.f32 	%p32, %f24, 0f3089705F;
	@%p32 bra 	$L__BB0_19;
	add.f32 	%f34, %f6, 0f3F800000;
	mov.f32 	%f33, 0f3F800000;
	bra.uni 	$L__BB0_20;
$L__BB0_19:
	sub.f32 	%f26, %f33, %f6;
	abs.f32 	%f27, %f26;
	setp.geu.f32 	%p33, %f27, 0f3089705F;
	add.f32 	%f28, %f6, 0f3F800000;
	selp.f32 	%f34, %f6, %f28, %p33;
$L__BB0_20:
	div.rn.f32 	%f29, %f33, %f34;
	cvt.f64.f32 	%fd63, %f29;
	mov.f64 	%fd64, 0d3FF0000000000000;
	sub.f64 	%fd65, %fd64, %fd63;
	mul.f64 	%fd66, %fd65, %fd63;
	cvt.f64.f32 	%fd67, %f34;
	div.rn.f64 	%fd68, %fd66, %fd67;
	sqrt.rn.f64 	%fd69, %fd68;
	cvt.rn.f32.f64 	%f30, %fd69;
	st.global.f32 	[%rd1], %f30;
	cvt.f64.f32 	%fd70, %f30;
	cvta.to.local.u64 	%rd23, %rd22;
	st.local.v2.u32 	[%rd23], {%r1, %r2};
	st.local.f64 	[%rd23+8], %fd70;
	st.local.u32 	[%rd23+16], %r3;
	mov.u64 	%rd24, $str;
	cvta.global.u64 	%rd25, %rd24;
	{ // callseq 2, 0
	.param .b64 param0;
	st.param.b64 	[param0], %rd25;
	.param .b64 param1;
	st.param.b64 	[param1], %rd22;
	.param .b32 retval0;
	call.uni (retval0), 
	vprintf, 
	(
	param0, 
	param1
	);
	ld.param.b32 	%r83, [retval0];
	} // callseq 2
	ld.global.f32 	%f31, [%rd1];
	setp.gt.f32 	%p34, %f31, %f11;
	@%p34 bra 	$L__BB0_2;
$L__BB0_21:
	ret;

}
	// .globl	_Z12setup_kernelP17curandStateXORWOW
.visible .entry _Z12setup_kernelP17curandStateXORWOW(
	.param .u64 .ptr .align 1 _Z12setup_kernelP17curandStateXORWOW_param_0
)
{
	.reg .pred 	%p<24>;
	.reg .b32 	%r<406>;
	.reg .b64 	%rd<18>;

	ld.param.u64 	%rd8, [_Z12setup_kernelP17curandStateXORWOW_param_0];
	cvta.to.global.u64 	%rd9, %rd8;
	mov.u32 	%r182, %tid.x;
	mov.u32 	%r183, %ntid.x;
	mov.u32 	%r184, %ctaid.x;
	mad.lo.s32 	%r185, %r183, %r184, %r182;
	cvt.s64.s32 	%rd17, %r185;
	mul.wide.s32 	%rd10, %r185, 48;
	add.s64 	%rd2, %rd9, %rd10;
	mov.b32 	%r186, 1593684748;
	mov.b32 	%r187, 832094735;
	st.global.v2.u32 	[%rd2], {%r187, %r186};
	mov.b32 	%r188, -123459836;
	mov.b32 	%r189, 1111207954;
	st.global.v2.u32 	[%rd2+8], {%r189, %r188};
	mov.b32 	%r190, 1476011280;
	mov.b32 	%r191, -589760388;
	st.global.v2.u32 	[%rd2+16], {%r191, %r190};
	setp.eq.s32 	%p1, %r185, 0;
	@%p1 bra 	$L__BB1_42;
	mov.b32 	%r312, 0;
	mov.u64 	%rd12, precalc_xorwow_matrix;
$L__BB1_2:
	and.b64  	%rd4, %rd17, 3;
	setp.eq.s64 	%p2, %rd4, 0;
	@%p2 bra 	$L__BB1_41;
	mul.wide.u32 	%rd11, %r312, 3200;
	add.s64 	%rd5, %rd12, %rd11;
	cvt.u32.u64 	%r2, %rd4;
	mov.b32 	%r313, 0;
$L__BB1_4:
	mov.b32 	%r326, 0;
	mov.u32 	%r327, %r326;
	mov.u32 	%r328, %r326;
	mov.u32 	%r329, %r326;
	mov.u32 	%r330, %r326;
	mov.u32 	%r319, %r326;
$L__BB1_5:
	mul.wide.u32 	%rd13, %r319, 4;
	add.s64 	%rd14, %rd2, %rd13;
	ld.global.u32 	%r10, [%rd14+4];
	shl.b32 	%r11, %r319, 5;
	mov.b32 	%r325, 0;
$L__BB1_6:
	.pragma "nounroll";
	shr.u32 	%r196, %r10, %r325;
	and.b32  	%r197, %r196, 1;
	setp.eq.b32 	%p3, %r197, 1;
	not.pred 	%p4, %p3;
	add.s32 	%r198, %r11, %r325;
	mul.lo.s32 	%r199, %r198, 5;
	mul.wide.u32 	%rd15, %r199, 4;
	add.s64 	%rd6, %rd5, %rd15;
	@%p4 bra 	$L__BB1_8;
	ld.global.u32 	%r200, [%rd6];
	xor.b32  	%r330, %r330, %r200;
	ld.global.u32 	%r201, [%rd6+4];
	xor.b32  	%r329, %r329, %r201;
	ld.global.u32 	%r202, [%rd6+8];
	xor.b32  	%r328, %r328, %r202;
	ld.global.u32 	%r203, [%rd6+12];
	xor.b32  	%r327, %r327, %r203;
	ld.global.u32 	%r204, [%rd6+16];
	xor.b32  	%r326, %r326, %r204;
$L__BB1_8:
	and.b32  	%r206, %r196, 2;
	setp.eq.s32 	%p5, %r206, 0;
	@%p5 bra 	$L__BB1_10;
	ld.global.u32 	%r207, [%rd6+20];
	xor.b32  	%r330, %r330, %r207;
	ld.global.u32 	%r208, [%rd6+24];
	xor.b32  	%r329, %r329, %r208;
	ld.global.u32 	%r209, [%rd6+28];
	xor.b32  	%r328, %r328, %r209;
	ld.global.u32 	%r210, [%rd6+32];
	xor.b32  	%r327, %r327, %r210;
	ld.global.u32 	%r211, [%rd6+36];
	xor.b32  	%r326, %r326, %r211;
$L__BB1_10:
	and.b32  	%r213, %r196, 4;
	setp.eq.s32 	%p6, %r213, 0;
	@%p6 bra 	$L__BB1_12;
	ld.global.u32 	%r214, [%rd6+40];
	xor.b32  	%r330, %r330, %r214;
	ld.global.u32 	%r215, [%rd6+44];
	xor.b32  	%r329, %r329, %r215;
	ld.global.u32 	%r216, [%rd6+48];
	xor.b32  	%r328, %r328, %r216;
	ld.global.u32 	%r217, [%rd6+52];
	xor.b32  	%r327, %r327, %r217;
	ld.global.u32 	%r218, [%rd6+56];
	xor.b32  	%r326, %r326, %r218;
$L__BB1_12:
	and.b32  	%r220, %r196, 8;
	setp.eq.s32 	%p7, %r220, 0;
	@%p7 bra 	$L__BB1_14;
	ld.global.u32 	%r221, [%rd6+60];
	xor.b32  	%r330, %r330, %r221;
	ld.global.u32 	%r222, [%rd6+64];
	xor.b32  	%r329, %r329, %r222;
	ld.global.u32 	%r223, [%rd6+68];
	xor.b32  	%r328, %r328, %r223;
	ld.global.u32 	%r224, [%rd6+72];
	xor.b32  	%r327, %r327, %r224;
	ld.global.u32 	%r225, [%rd6+76];
	xor.b32  	%r326, %r326, %r225;
$L__BB1_14:
	and.b32  	%r227, %r196, 16;
	setp.eq.s32 	%p8, %r227, 0;
	@%p8 bra 	$L__BB1_16;
	ld.global.u32 	%r228, [%rd6+80];
	xor.b32  	%r330, %r330, %r228;
	ld.global.u32 	%r229, [%rd6+84];
	xor.b32  	%r329, %r329, %r229;
	ld.global.u32 	%r230, [%rd6+88];
	xor.b32  	%r328, %r328, %r230;
	ld.global.u32 	%r231, [%rd6+92];
	xor.b32  	%r327, %r327, %r231;
	ld.global.u32 	%r232, [%rd6+96];
	xor.b32  	%r326, %r326, %r232;
$L__BB1_16:
	and.b32  	%r234, %r196, 32;
	setp.eq.s32 	%p9, %r234, 0;
	@%p9 bra 	$L__BB1_18;
	ld.global.u32 	%r235, [%rd6+100];
	xor.b32  	%r330, %r330, %r235;
	ld.global.u32 	%r236, [%rd6+104];
	xor.b32  	%r329, %r329, %r236;
	ld.global.u32 	%r237, [%rd6+108];
	xor.b32  	%r328, %r328, %r237;
	ld.global.u32 	%r238, [%rd6+112];
	xor.b32  	%r327, %r327, %r238;
	ld.global.u32 	%r239, [%rd6+116];
	xor.b32  	%r326, %r326, %r239;
$L__BB1_18:
	and.b32  	%r241, %r196, 64;
	setp.eq.s32 	%p10, %r241, 0;
	@%p10 bra 	$L__BB1_20;
	ld.global.u32 	%r242, [%rd6+120];
	xor.b32  	%r330, %r330, %r242;
	ld.global.u32 	%r243, [%rd6+124];
	xor.b32  	%r329, %r329, %r243;
	ld.global.u32 	%r244, [%rd6+128];
	xor.b32  	%r328, %r328, %r244;
	ld.global.u32 	%r245, [%rd6+132];
	xor.b32  	%r327, %r327, %r245;
	ld.global.u32 	%r246, [%rd6+136];
	xor.b32  	%r326, %r326, %r246;
$L__BB1_20:
	and.b32  	%r248, %r196, 128;
	setp.eq.s32 	%p11, %r248, 0;
	@%p11 bra 	$L__BB1_22;
	ld.global.u32 	%r249, [%rd6+140];
	xor.b32  	%r330, %r330, %r249;
	ld.global.u32 	%r250, [%rd6+144];
	xor.b32  	%r329, %r329, %r250;
	ld.global.u32 	%r251, [%rd6+148];
	xor.b32  	%r328, %r328, %r251;
	ld.global.u32 	%r252, [%rd6+152];
	xor.b32  	%r327, %r327, %r252;
	ld.global.u32 	%r253, [%rd6+156];
	xor.b32  	%r326, %r326, %r253;
$L__BB1_22:
	and.b32  	%r255, %r196, 256;
	setp.eq.s32 	%p12, %r255, 0;
	@%p12 bra 	$L__BB1_24;
	ld.global.u32 	%r256, [%rd6+160];
	xor.b32  	%r330, %r330, %r256;
	ld.global.u32 	%r257, [%rd6+164];
	xor.b32  	%r329, %r329, %r257;
	ld.global.u32 	%r258, [%rd6+168];
	xor.b32  	%r328, %r328, %r258;
	ld.global.u32 	%r259, [%rd6+172];
	xor.b32  	%r327, %r327, %r259;
	ld.global.u32 	%r260, [%rd6+176];
	xor.b32  	%r326, %r326, %r260;
$L__BB1_24:
	and.b32  	%r262, %r196, 512;
	setp.eq.s32 	%p13, %r262, 0;
	@%p13 bra 	$L__BB1_26;
	ld.global.u32 	%r263, [%rd6+180];
	xor.b32  	%r330, %r330, %r263;
	ld.global.u32 	%r264, [%rd6+184];
	xor.b32  	%r329, %r329, %r264;
	ld.global.u32 	%r265, [%rd6+188];
	xor.b32  	%r328, %r328, %r265;
	ld.global.u32 	%r266, [%rd6+192];
	xor.b32  	%r327, %r327, %r266;
	ld.global.u32 	%r267, [%rd6+196];
	xor.b32  	%r326, %r326, %r267;
$L__BB1_26:
	and.b32  	%r269, %r196, 1024;
	setp.eq.s32 	%p14, %r269, 0;
	@%p14 bra 	$L__BB1_28;
	ld.global.u32 	%r270, [%rd6+200];
	xor.b32  	%r330, %r330, %r270;
	ld.global.u32 	%r271, [%rd6+204];
	xor.b32  	%r329, %r329, %r271;
	ld.global.u32 	%r272, [%rd6+208];
	xor.b32  	%r328, %r328, %r272;
	ld.global.u32 	%r273, [%rd6+212];
	xor.b32  	%r327, %r327, %r273;
	ld.global.u32 	%r274, [%rd6+216];
	xor.b32  	%r326, %r326, %r274;
$L__BB1_28:
	and.b32  	%r276, %r196, 2048;
	setp.eq.s32 	%p15, %r276, 0;
	@%p15 bra 	$L__BB1_30;
	ld.global.u32 	%r277, [%rd6+220];
	xor.b32  	%r330, %r330, %r277;
	ld.global.u32 	%r278, [%rd6+224];
	xor.b32  	%r329, %r329, %r278;
	ld.global.u32 	%r279, [%rd6+228];
	xor.b32  	%r328, %r328, %r279;
	ld.global.u32 	%r280, [%rd6+232];
	xor.b32  	%r327, %r327, %r280;
	ld.global.u32 	%r281, [%rd6+236];
	xor.b32  	%r326, %r326, %r281;
$L__BB1_30:
	and.b32  	%r283, %r196, 4096;
	setp.eq.s32 	%p16, %r283, 0;
	@%p16 bra 	$L__BB1_32;
	ld.global.u32 	%r284, [%rd6+240];
	xor.b32  	%r330, %r330, %r284;
	ld.global.u32 	%r285, [%rd6+244];
	xor.b32  	%r329, %r329, %r285;
	ld.global.u32 	%r286, [%rd6+248];
	xor.b32  	%r328, %r328, %r286;
	ld.global.u32 	%r287, [%rd6+252];
	xor.b32  	%r327, %r327, %r287;
	ld.global.u32 	%r288, [%rd6+256];
	xor.b32  	%r326, %r326, %r288;
$L__BB1_32:
	and.b32  	%r290, %r196, 8192;
	setp.eq.s32 	%p17, %r290, 0;
	@%p17 bra 	$L__BB1_34;
	ld.global.u32 	%r291, [%rd6+260];
	xor.b32  	%r330, %r330, %r291;
	ld.global.u32 	%r292, [%rd6+264];
	xor.b32  	%r329, %r329, %r292;
	ld.global.u32 	%r293, [%rd6+268];
	xor.b32  	%r328, %r328, %r293;
	ld.global.u32 	%r294, [%rd6+272];
	xor.b32  	%r327, %r327, %r294;
	ld.global.u32 	%r295, [%rd6+276];
	xor.b32  	%r326, %r326, %r295;
$L__BB1_34:
	and.b32  	%r297, %r196, 16384;
	setp.eq.s32 	%p18, %r297, 0;
	@%p18 bra 	$L__BB1_36;
	ld.global.u32 	%r298, [%rd6+280];
	xor.b32  	%r330, %r330, %r298;
	ld.global.u32 	%r299, [%rd6+284];
	xor.b32  	%r329, %r329, %r299;
	ld.global.u32 	%r300, [%rd6+288];
	xor.b32  	%r328, %r328, %r300;
	ld.global.u32 	%r301, [%rd6+292];
	xor.b32  	%r327, %r327, %r301;
	ld.global.u32 	%r302, [%rd6+296];
	xor.b32  	%r326, %r326, %r302;
$L__BB1_36:
	and.b32  	%r304, %r196, 32768;
	setp.eq.s32 	%p19, %r304, 0;
	@%p19 bra 	$L__BB1_38;
	ld.global.u32 	%r305, [%rd6+300];
	xor.b32  	%r330, %r330, %r305;
	ld.global.u32 	%r306, [%rd6+304];
	xor.b32  	%r329, %r329, %r306;
	ld.global.u32 	%r307, [%rd6+308];
	xor.b32  	%r328, %r328, %r307;
	ld.global.u32 	%r308, [%rd6+312];
	xor.b32  	%r327, %r327, %r308;
	ld.global.u32 	%r309, [%rd6+316];
	xor.b32  	%r326, %r326, %r309;
$L__BB1_38:
	add.s32 	%r325, %r325, 16;
	setp.ne.s32 	%p20, %r325, 32;
	@%p20 bra 	$L__BB1_6;
	mad.lo.s32 	%r310, %r319, -31, %r11;
	add.s32 	%r319, %r310, 1;
	setp.ne.s32 	%p21, %r319, 5;
	@%p21 bra 	$L__BB1_5;
	st.global.u32 	[%rd2+4], %r330;
	st.global.u32 	[%rd2+8], %r329;
	st.global.u32 	[%rd2+12], %r328;
	st.global.u32 	[%rd2+16], %r327;
	st.global.u32 	[%rd2+20], %r326;
	add.s32 	%r313, %r313, 1;
	setp.lt.u32 	%p22, %r313, %r2;
	@%p22 bra 	$L__BB1_4;
$L__BB1_41:
	shr.u64 	%rd7, %rd17, 2;
	add.s32 	%r312, %r312, 1;
	setp.gt.u64 	%p23, %rd17, 3;
	mov.u64 	%rd17, %rd7;
	@%p23 bra 	$L__BB1_2;
$L__BB1_42:
	mov.b32 	%r311, 0;
	st.global.v2.u32 	[%rd2+24], {%r311, %r311};
	st.global.u32 	[%rd2+32], %r311;
	mov.b64 	%rd16, 0;
	st.global.u64 	[%rd2+40], %rd16;
	ret;

}
.func  (.param .b64 func_retval0) __internal_accurate_pow(
	.param .b64 __internal_accurate_pow_param_0
)
{
	.reg .pred 	%p<8>;
	.reg .b32 	%r<49>;
	.reg .b32 	%f<3>;
	.reg .b64 	%fd<109>;

	ld.param.f64 	%fd10, [__internal_accurate_pow_param_0];
	{
	.reg .b32 %temp; 
	mov.b64 	{%temp, %r46}, %fd10;
	}
	{
	.reg .b32 %temp; 
	mov.b64 	{%r45, %temp}, %fd10;
	}
	shr.u32 	%r47, %r46, 20;
	setp.gt.u32 	%p1, %r46, 1048575;
	@%p1 bra 	$L__BB2_2;
	mul.f64 	%fd11, %fd10, 0d4350000000000000;
	{
	.reg .b32 %temp; 
	mov.b64 	{%temp, %r46}, %fd11;
	}
	{
	.reg .b32 %temp; 
	mov.b64 	{%r45, %temp}, %fd11;
	}
	shr.u32 	%r16, %r46, 20;
	add.s32 	%r47, %r16, -54;
$L__BB2_2:
	add.s32 	%r48, %r47, -1023;
	and.b32  	%r17, %r46, -2146435073;
	or.b32  	%r18, %r17, 1072693248;
	mov.b64 	%fd107, {%r45, %r18};
	setp.lt.u32 	%p2, %r18, 1073127583;
	@%p2 bra 	$L__BB2_4;
	{
	.reg .b32 %temp; 
	mov.b64 	{%r19, %temp}, %fd107;
	}
	{
	.reg .b32 %temp; 
	mov.b64 	{%temp, %r20}, %fd107;
	}
	add.s32 	%r21, %r20, -1048576;
	mov.b64 	%fd107, {%r19, %r21};
	add.s32 	%r48, %r47, -1022;
$L__BB2_4:
	add.f64 	%fd12, %fd107, 0dBFF0000000000000;
	add.f64 	%fd13, %fd107, 0d3FF0000000000000;
	rcp.approx.ftz.f64 	%fd14, %fd13;
	neg.f64 	%fd15, %fd13;
	fma.rn.f64 	%fd16, %fd15, %fd14, 0d3FF0000000000000;
	fma.rn.f64 	%fd17, %fd16, %fd16, %fd16;
	fma.rn.f64 	%fd18, %fd17, %fd14, %fd14;
	mul.f64 	%fd19, %fd12, %fd18;
	fma.rn.f64 	%fd20, %fd12, %fd18, %fd19;
	mul.f64 	%fd21, %fd20, %fd20;
	fma.rn.f64 	%fd22, %fd21, 0d3EB0F5FF7D2CAFE2, 0d3ED0F5D241AD3B5A;
	fma.rn.f64 	%fd23, %fd22, %fd21, 0d3EF3B20A75488A3F;
	fma.rn.f64 	%fd24, %fd23, %fd21, 0d3F1745CDE4FAECD5;
	fma.rn.f64 	%fd25, %fd24, %fd21, 0d3F3C71C7258A578B;
	fma.rn.f64 	%fd26, %fd25, %fd21, 0d3F6249249242B910;
	fma.rn.f64 	%fd27, %fd26, %fd21, 0d3F89999999999DFB;
	sub.f64 	%fd28, %fd12, %fd20;
	add.f64 	%fd29, %fd28, %fd28;
	neg.f64 	%fd30, %fd20;
	fma.rn.f64 	%fd31, %fd30, %fd12, %fd29;
	mul.f64 	%fd32, %fd18, %fd31;
	fma.rn.f64 	%fd33, %fd21, %fd27, 0d3FB5555555555555;
	mov.f64 	%fd34, 0d3FB5555555555555;
	sub.f64 	%fd35, %fd34, %fd33;
	fma.rn.f64 	%fd36, %fd21, %fd27, %fd35;
	add.f64 	%fd37, %fd36, 0dBC46A4CB00B9E7B0;
	add.f64 	%fd38, %fd33, %fd37;
	sub.f64 	%fd39, %fd33, %fd38;
	add.f64 	%fd40, %fd37, %fd39;
	mul.rn.f64 	%fd41, %fd20, %fd20;
	neg.f64 	%fd42, %fd41;
	fma.rn.f64 	%fd43, %fd20, %fd20, %fd42;
	{
	.reg .b32 %temp; 
	mov.b64 	{%r22, %temp}, %fd32;
	}
	{
	.reg .b32 %temp; 
	mov.b64 	{%temp, %r23}, %fd32;
	}
	add.s32 	%r24, %r23, 1048576;
	mov.b64 	%fd44, {%r22, %r24};
	fma.rn.f64 	%fd45, %fd20, %fd44, %fd43;
	mul.rn.f64 	%fd46, %fd41, %fd20;
	neg.f64 	%fd47, %fd46;
	fma.rn.f64 	%fd48, %fd41, %fd20, %fd47;
	fma.rn.f64 	%fd49, %fd41, %fd32, %fd48;
	fma.rn.f64 	%fd50, %fd45, %fd20, %fd49;
	mul.rn.f64 	%fd51, %fd38, %fd46;
	neg.f64 	%fd52, %fd51;
	fma.rn.f64 	%fd53, %fd38, %fd46, %fd52;
	fma.rn.f64 	%fd54, %fd38, %fd50, %fd53;
	fma.rn.f64 	%fd55, %fd40, %fd46, %fd54;
	add.f64 	%fd56, %fd51, %fd55;
	sub.f64 	%fd57, %fd51, %fd56;
	add.f64 	%fd58, %fd55, %fd57;
	add.f64 	%fd59, %fd20, %fd56;
	sub.f64 	%fd60, %fd20, %fd59;
	add.f64 	%fd61, %fd56, %fd60;
	add.f64 	%fd62, %fd58, %fd61;
	add.f64 	%fd63, %fd32, %fd62;
	add.f64 	%fd64, %fd59, %fd63;
	sub.f64 	%fd65, %fd59, %fd64;
	add.f64 	%fd66, %fd63, %fd65;
	xor.b32  	%r25, %r48, -2147483648;
	mov.b32 	%r26, 1127219200;
	mov.b64 	%fd67, {%r25, %r26};
	mov.b32 	%r27, -2147483648;
	mov.b64 	%fd68, {%r27, %r26};
	sub.f64 	%fd69, %fd67, %fd68;
	fma.rn.f64 	%fd70, %fd69, 0d3FE62E42FEFA39EF, %fd64;
	fma.rn.f64 	%fd71, %fd69, 0dBFE62E42FEFA39EF, %fd70;
	sub.f64 	%fd72, %fd71, %fd64;
	sub.f64 	%fd73, %fd66, %fd72;
	fma.rn.f64 	%fd74, %fd69, 0d3C7ABC9E3B39803F, %fd73;
	add.f64 	%fd75, %fd70, %fd74;
	sub.f64 	%fd76, %fd70, %fd75;
	add.f64 	%fd77, %fd74, %fd76;
	mov.f64 	%fd78, 0d4000000000000000;
	{
	.reg .b32 %temp; 
	mov.b64 	{%temp, %r28}, %fd78;
	}
	{
	.reg .b32 %temp; 
	mov.b64 	{%r29, %temp}, %fd78;
	}
	shl.b32 	%r30, %r28, 1;
	setp.gt.u32 	%p3, %r30, -33554433;
	and.b32  	%r31, %r28, -15728641;
	selp.b32 	%r32, %r31, %r28, %p3;
	mov.b64 	%fd79, {%r29, %r32};
	mul.rn.f64 	%fd80, %fd75, %fd79;
	neg.f64 	%fd81, %fd80;
	fma.rn.f64 	%fd82, %fd75, %fd79, %fd81;
	fma.rn.f64 	%fd83, %fd77, %fd79, %fd82;
	add.f64 	%fd4, %fd80, %fd83;
	sub.f64 	%fd84, %fd80, %fd4;
	add.f64 	%fd5, %fd83, %fd84;
	fma.rn.f64 	%fd85, %fd4, 0d3FF71547652B82FE, 0d4338000000000000;
	{
	.reg .b32 %temp; 
	mov.b64 	{%r13, %temp}, %fd85;
	}
	mov.f64 	%fd86, 0dC338000000000000;
	add.rn.f64 	%fd87, %fd85, %fd86;
	fma.rn.f64 	%fd88, %fd87, 0dBFE62E42FEFA39EF, %fd4;
	fma.rn.f64 	%fd89, %fd87, 0dBC7ABC9E3B39803F, %fd88;
	fma.rn.f64 	%fd90, %fd89, 0d3E5ADE1569CE2BDF, 0d3E928AF3FCA213EA;
	fma.rn.f64 	%fd91, %fd90, %fd89, 0d3EC71DEE62401315;
	fma.rn.f64 	%fd92, %fd91, %fd89, 0d3EFA01997C89EB71;
	fma.rn.f64 	%fd93, %fd92, %fd89, 0d3F2A01A014761F65;
	fma.rn.f64 	%fd94, %fd93, %fd89, 0d3F56C16C1852B7AF;
	fma.rn.f64 	%fd95, %fd94, %fd89, 0d3F81111111122322;
	fma.rn.f64 	%fd96, %fd95, %fd89, 0d3FA55555555502A1;
	fma.rn.f64 	%fd97, %fd96, %fd89, 0d3FC5555555555511;
	fma.rn.f64 	%fd98, %fd97, %fd89, 0d3FE000000000000B;
	fma.rn.f64 	%fd99, %fd98, %fd89, 0d3FF0000000000000;
	fma.rn.f64 	%fd100, %fd99, %fd89, 0d3FF0000000000000;
	{
	.reg .b32 %temp; 
	mov.b64 	{%r14, %temp}, %fd100;
	}
	{
	.reg .b32 %temp; 
	mov.b64 	{%temp, %r15}, %fd100;
	}
	shl.b32 	%r33, %r13, 20;
	add.s32 	%r34, %r33, %r15;
	mov.b64 	%fd108, {%r14, %r34};
	{
	.reg .b32 %temp; 
	mov.b64 	{%temp, %r35}, %fd4;
	}
	mov.b32 	%f2, %r35;
	abs.f32 	%f1, %f2;
	setp.lt.f32 	%p4, %f1, 0f4086232B;
	@%p4 bra 	$L__BB2_7;
	setp.lt.f64 	%p5, %fd4, 0d0000000000000000;
	add.f64 	%fd101, %fd4, 0d7FF0000000000000;
	selp.f64 	%fd108, 0d0000000000000000, %fd101, %p5;
	setp.geu.f32 	%p6, %f1, 0f40874800;
	@%p6 bra 	$L__BB2_7;
	shr.u32 	%r36, %r13, 31;
	add.s32 	%r37, %r13, %r36;
	shr.s32 	%r38, %r37, 1;
	shl.b32 	%r39, %r38, 20;
	add.s32 	%r40, %r15, %r39;
	mov.b64 	%fd102, {%r14, %r40};
	sub.s32 	%r41, %r13, %r38;
	shl.b32 	%r42, %r41, 20;
	add.s32 	%r43, %r42, 1072693248;
	mov.b32 	%r44, 0;
	mov.b64 	%fd103, {%r44, %r43};
	mul.f64 	%fd108, %fd103, %fd102;
$L__BB2_7:
	abs.f64 	%fd104, %fd108;
	setp.eq.f64 	%p7, %fd104, 0d7FF0000000000000;
	fma.rn.f64 	%fd105, %fd108, %fd5, %fd108;
	selp.f64 	%fd106, %fd108, %fd105, %p7;
	st.param.f64 	[func_retval0], %fd106;
	ret;

}


// ===== COMPILED SASS (sm_100) =====

	.target	sm_100

	.elftype	@"ET_EXEC"


//--------------------- .note.nv.tkinfo           --------------------------
	.section	.note.nv.tkinfo,"",@"SHT_NOTE"
	.sectionflags	@"SHF_NOTE_NV_TKINFO"
	.tkinfo
        /*0018*/ 	.word	0x00000002
        /*0030*/ 	.string	""
        /*0030*/ 	.string	"ptxas"
        /*0030*/ 	.string	"Cuda compilation tools, release 13.0, V13.0.88"
        /*0030*/ 	.string	"Build cuda_13.0.r13.0/compiler.36424714_0"
        /*0030*/ 	.string	"-arch sm_100 -m 64 "



//--------------------- .note.nv.cuinfo           --------------------------
	.section	.note.nv.cuinfo,"",@"SHT_NOTE"
	.sectionflags	@"SHF_NOTE_NV_CUINFO"
        /*0018*/ 	.short	0x0002
        /*001a*/ 	.short	0x0064
        /*001c*/ 	.short	0x0082
	.zero		2


//--------------------- .nv.info                  --------------------------
	.section	.nv.info,"",@"SHT_CUDA_INFO"
	.align	4


	//----- nvinfo : EIATTR_REGCOUNT
	.align		4
        /*0000*/ 	.byte	0x04, 0x2f
        /*0002*/ 	.short	(.L_11 - .L_10)
	.align		4
.L_10:
        /*0004*/ 	.word	index@(_Z13compute_untilPfS_S_fP17curandStateXORWOW)
        /*0008*/ 	.word	0x00000037


	//----- nvinfo : EIATTR_FRAME_SIZE
	.align		4
.L_11:
        /*000c*/ 	.byte	0x04, 0x11
        /*000e*/ 	.short	(.L_13 - .L_12)
	.align		4
.L_12:
        /*0010*/ 	.word	index@($_Z13compute_untilPfS_S_fP17curandStateXORWOW$__internal_accurate_pow)
        /*0014*/ 	.word	0x00000018


	//----- nvinfo : EIATTR_FRAME_SIZE
	.align		4
.L_13:
        /*0018*/ 	.byte	0x04, 0x11
        /*001a*/ 	.short	(.L_15 - .L_14)
	.align		4
.L_14:
        /*001c*/ 	.word	index@($__internal_2_$__cuda_sm3x_div_rn_noftz_f32_slowpath)
        /*0020*/ 	.word	0x00000018


	//----- nvinfo : EIATTR_FRAME_SIZE
	.align		4
.L_15:
        /*0024*/ 	.byte	0x04, 0x11
        /*0026*/ 	.short	(.L_17 - .L_16)
	.align		4
.L_16:
        /*0028*/ 	.word	index@($__internal_1_$__cuda_sm20_dsqrt_rn_f64_mediumpath_v1)
        /*002c*/ 	.word	0x00000018


	//----- nvinfo : EIATTR_FRAME_SIZE
	.align		4
.L_17:
        /*0030*/ 	.byte	0x04, 0x11
        /*0032*/ 	.short	(.L_19 - .L_18)
	.align		4
.L_18:
        /*0034*/ 	.word	index@($__internal_0_$__cuda_sm20_div_rn_f64_full)
        /*0038*/ 	.word	0x00000018


	//----- nvinfo : EIATTR_FRAME_SIZE
	.align		4
.L_19:
        /*003c*/ 	.byte	0x04, 0x11
        /*003e*/ 	.short	(.L_21 - .L_20)
	.align		4
.L_20:
        /*0040*/ 	.word	index@(_Z13compute_untilPfS_S_fP17curandStateXORWOW)
        /*0044*/ 	.word	0x00000018


	//----- nvinfo : EIATTR_REGCOUNT
	.align		4
.L_21:
        /*0048*/ 	.byte	0x04, 0x2f
        /*004a*/ 	.short	(.L_23 - .L_22)
	.align		4
.L_22:
        /*004c*/ 	.word	index@(_Z12setup_kernelP17curandStateXORWOW)
        /*0050*/ 	.word	0x0000001f


	//----- nvinfo : EIATTR_FRAME_SIZE
	.align		4
.L_23:
        /*0054*/ 	.byte	0x04, 0x11
        /*0056*/ 	.short	(.L_25 - .L_24)
	.align		4
.L_24:
        /*0058*/ 	.word	index@(_Z12setup_kernelP17curandStateXORWOW)
        /*005c*/ 	.word	0x00000000


	//----- nvinfo : EIATTR_MIN_STACK_SIZE
	.align		4
.L_25:
        /*0060*/ 	.byte	0x04, 0x12
        /*0062*/ 	.short	(.L_27 - .L_26)
	.align		4
.L_26:
        /*0064*/ 	.word	index@(_Z12setup_kernelP17curandStateXORWOW)
        /*0068*/ 	.word	0x00000000


	//----- nvinfo : EIATTR_MIN_STACK_SIZE
	.align		4
.L_27:
        /*006c*/ 	.byte	0x04, 0x12
        /*006e*/ 	.short	(.L_29 - .L_28)
	.align		4
.L_28:
        /*0070*/ 	.word	index@(_Z13compute_untilPfS_S_fP17curandStateXORWOW)
        /*0074*/ 	.word	0x00000018
.L_29:


//--------------------- .nv.compat                --------------------------
	.section	.nv.compat,"",@"SHT_CUDA_COMPAT_INFO"
	.align	4
        /*0000*/ 	.byte	0x02, 0x09, 0x00, 0x00, 0x02, 0x02, 0x01, 0x00, 0x02, 0x05, 0x05, 0x00, 0x03, 0x07, 0x01, 0x01
        /*0010*/ 	.byte	0x02, 0x03, 0x00, 0x00, 0x02, 0x06, 0x01, 0x00, 0x04, 0x0b, 0x08, 0x00, 0x01, 0x00, 0x00, 0x00
        /*0020*/ 	.byte	0x00, 0x00, 0x00, 0x00


//--------------------- .nv.info._Z12setup_kernelP17curandStateXORWOW --------------------------
	.section	.nv.info._Z12setup_kernelP17curandStateXORWOW,"",@"SHT_CUDA_INFO"
	.sectionflags	@""
	.align	4


	//----- nvinfo : EIATTR_CUDA_API_VERSION
	.align		4
        /*0000*/ 	.byte	0x04, 0x37
        /*0002*/ 	.short	(.L_31 - .L_30)
.L_30:
        /*0004*/ 	.word	0x00000082


	//----- nvinfo : EIATTR_KPARAM_INFO
	.align		4
.L_31:
        /*0008*/ 	.byte	0x04, 0x17
        /*000a*/ 	.short	(.L_33 - .L_32)
.L_32:
        /*000c*/ 	.word	0x00000000
        /*0010*/ 	.short	0x0000
        /*0012*/ 	.short	0x0000
        /*0014*/ 	.byte	0x00, 0xf5, 0x21, 0x00


	//----- nvinfo : EIATTR_SPARSE_MMA_MASK
	.align		4
.L_33:
        /*0018*/ 	.byte	0x03, 0x50
        /*001a*/ 	.short	0x0000


	//----- nvinfo : EIATTR_MAXREG_COUNT
	.align		4
        /*001c*/ 	.byte	0x03, 0x1b
        /*001e*/ 	.short	0x00ff


	//----- nvinfo : EIATTR_MERCURY_ISA_VERSION
	.align		4
        /*0020*/ 	.byte	0x03, 0x5f
        /*0022*/ 	.short	0x0101


	//----- nvinfo : EIATTR_VRC_CTA_INIT_COUNT
	.align		4
        /*0024*/ 	.byte	0x02, 0x4a
	.zero		1
	.zero		1


	//----- nvinfo : EIATTR_EXIT_INSTR_OFFSETS
	.align		4
        /*0028*/ 	.byte	0x04, 0x1c
        /*002a*/ 	.short	(.L_35 - .L_34)


	//   ....[0]....
.L_34:
        /*002c*/ 	.word	0x00000e80


	//----- nvinfo : EIATTR_CRS_STACK_SIZE
	.align		4
.L_35:
        /*0030*/ 	.byte	0x04, 0x1e
        /*0032*/ 	.short	(.L_37 - .L_36)
.L_36:
        /*0034*/ 	.word	0x00000000


	//----- nvinfo : EIATTR_CBANK_PARAM_SIZE
	.align		4
.L_37:
        /*0038*/ 	.byte	0x03, 0x19
        /*003a*/ 	.short	0x0008


	//----- nvinfo : EIATTR_PARAM_CBANK
	.align		4
        /*003c*/ 	.byte	0x04, 0x0a
        /*003e*/ 	.short	(.L_39 - .L_38)
	.align		4
.L_38:
        /*0040*/ 	.word	index@(.nv.constant0._Z12setup_kernelP17curandStateXORWOW)
        /*0044*/ 	.short	0x0380
        /*0046*/ 	.short	0x0008


	//----- nvinfo : EIATTR_SW_WAR
	.align		4
.L_39:
        /*0048*/ 	.byte	0x04, 0x36
        /*004a*/ 	.short	(.L_41 - .L_40)
.L_40:
        /*004c*/ 	.word	0x00000008
.L_41:


//--------------------- .nv.info._Z13compute_untilPfS_S_fP17curandStateXORWOW --------------------------
	.section	.nv.info._Z13compute_untilPfS_S_fP17curandStateXORWOW,"",@"SHT_CUDA_INFO"
	.sectionflags	@""
	.align	4


	//----- nvinfo : EIATTR_CUDA_API_VERSION
	.align		4
        /*0000*/ 	.byte	0x04, 0x37
        /*0002*/ 	.short	(.L_43 - .L_42)
.L_42:
        /*0004*/ 	.word	0x00000082


	//----- nvinfo : EIATTR_KPARAM_INFO
	.align		4
.L_43:
        /*0008*/ 	.byte	0x04, 0x17
        /*000a*/ 	.short	(.L_45 - .L_44)
.L_44:
        /*000c*/ 	.word	0x00000000
        /*0010*/ 	.short	0x0004
        /*0012*/ 	.short	0x0020
        /*0014*/ 	.byte	0x00, 0xf5, 0x21, 0x00


	//----- nvinfo : EIATTR_KPARAM_INFO
	.align		4
.L_45:
        /*0018*/ 	.byte	0x04, 0x17
        /*001a*/ 	.short	(.L_47 - .L_46)
.L_46:
        /*001c*/ 	.word	0x00000000
        /*0020*/ 	.short	0x0003
        /*0022*/ 	.short	0x0018
        /*0024*/ 	.byte	0x00, 0xf0, 0x11, 0x00


	//----- nvinfo : EIATTR_KPARAM_INFO
	.align		4
.L_47:
        /*0028*/ 	.byte	0x04, 0x17
        /*002a*/ 	.short	(.L_49 - .L_48)
.L_48:
        /*002c*/ 	.word	0x00000000
        /*0030*/ 	.short	0x0002
        /*0032*/ 	.short	0x0010
        /*0034*/ 	.byte	0x00, 0xf5, 0x21, 0x00


	//----- nvinfo : EIATTR_KPARAM_INFO
	.align		4
.L_49:
        /*0038*/ 	.byte	0x04, 0x17
        /*003a*/ 	.short	(.L_51 - .L_50)
.L_50:
        /*003c*/ 	.word	0x00000000
        /*0040*/ 	.short	0x0001
        /*0042*/ 	.short	0x0008
        /*0044*/ 	.byte	0x00, 0xf5, 0x21, 0x00


	//----- nvinfo : EIATTR_KPARAM_INFO
	.align		4
.L_51:
        /*0048*/ 	.byte	0x04, 0x17
        /*004a*/ 	.short	(.L_53 - .L_52)
.L_52:
        /*004c*/ 	.word	0x00000000
        /*0050*/ 	.short	0x0000
        /*0052*/ 	.short	0x0000
        /*0054*/ 	.byte	0x00, 0xf5, 0x21, 0x00


	//----- nvinfo : EIATTR_SPARSE_MMA_MASK
	.align		4
.L_53:
        /*0058*/ 	.byte	0x03, 0x50
        /*005a*/ 	.short	0x0000


	//----- nvinfo : EIATTR_MAXREG_COUNT
	.align		4
        /*005c*/ 	.byte	0x03, 0x1b
        /*005e*/ 	.short	0x00ff


	//----- nvinfo : EIATTR_EXTERNS
	.align		4
        /*0060*/ 	.byte	0x04, 0x0f
        /*0062*/ 	.short	(.L_55 - .L_54)


	//   ....[0]....
	.align		4
.L_54:
        /*0064*/ 	.word	index@(vprintf)


	//----- nvinfo : EIATTR_MERCURY_ISA_VERSION
	.align		4
.L_55:
        /*0068*/ 	.byte	0x03, 0x5f
        /*006a*/ 	.short	0x0101


	//----- nvinfo : EIATTR_VRC_CTA_INIT_COUNT
	.align		4
        /*006c*/ 	.byte	0x02, 0x4a
	.zero		1
	.zero		1


	//----- nvinfo : EIATTR_SYSCALL_OFFSETS
	.align		4
        /*0070*/ 	.byte	0x04, 0x46
        /*0072*/ 	.short	(.L_57 - .L_56)


	//   ....[0]....
.L_56:
        /*0074*/ 	.word	0x00001050


	//----- nvinfo : EIATTR_EXIT_INSTR_OFFSETS
	.align		4
.L_57:
        /*0078*/ 	.byte	0x04, 0x1c
        /*007a*/ 	.short	(.L_59 - .L_58)


	//   ....[0]....
.L_58:
        /*007c*/ 	.word	0x00000100


	//   ....[1]....
        /*0080*/ 	.word	0x000010a0


	//----- nvinfo : EIATTR_CRS_STACK_SIZE
	.align		4
.L_59:
        /*0084*/ 	.byte	0x04, 0x1e
        /*0086*/ 	.short	(.L_61 - .L_60)
.L_60:
        /*0088*/ 	.word	0x00000000


	//----- nvinfo : EIATTR_CBANK_PARAM_SIZE
	.align		4
.L_61:
        /*008c*/ 	.byte	0x03, 0x19
        /*008e*/ 	.short	0x0028


	//----- nvinfo : EIATTR_PARAM_CBANK
	.align		4
        /*0090*/ 	.byte	0x04, 0x0a
        /*0092*/ 	.short	(.L_63 - .L_62)
	.align		4
.L_62:
        /*0094*/ 	.word	index@(.nv.constant0._Z13compute_untilPfS_S_fP17curandStateXORWOW)
        /*0098*/ 	.short	0x0380
        /*009a*/ 	.short	0x0028


	//----- nvinfo : EIATTR_SW_WAR
	.align		4
.L_63:
        /*009c*/ 	.byte	0x04, 0x36
        /*009e*/ 	.short	(.L_65 - .L_64)
.L_64:
        /*00a0*/ 	.word	0x00000008
.L_65:


//--------------------- .nv.callgraph             --------------------------
	.section	.nv.callgraph,"",@"SHT_CUDA_CALLGRAPH"
	.align	4
	.sectionentsize	8
	.align		4
        /*0000*/ 	.word	0x00000000
	.align		4
        /*0004*/ 	.word	0xffffffff
	.align		4
        /*0008*/ 	.word	index@(_Z13compute_untilPfS_S_fP17curandStateXORWOW)
	.align		4
        /*000c*/ 	.word	index@(vprintf)
	.align		4
        /*0010*/ 	.word	0x00000000
	.align		4
        /*0014*/ 	.word	0xfffffffe
	.align		4
        /*0018*/ 	.word	0x00000000
	.align		4
        /*001c*/ 	.word	0xfffffffd
	.align		4
        /*0020*/ 	.word	0x00000000
	.align		4
        /*0024*/ 	.word	0xfffffffc


//--------------------- .nv.constant4             --------------------------
	.section	.nv.constant4,"a",@progbits
	.align	8
	.align		8
.nv.constant4:
        /*0000*/ 	.dword	precalc_xorwow_matrix
	.align		8
        /*0008*/ 	.dword	precalc_xorwow_offset_matrix
	.align		8
        /*0010*/ 	.dword	mrg32k3aM1
	.align		8
        /*0018*/ 	.dword	mrg32k3aM2
	.align		8
        /*0020*/ 	.dword	mrg32k3aM1SubSeq
	.align		8
        /*0028*/ 	.dword	mrg32k3aM2SubSeq
	.align		8
        /*0030*/ 	.dword	mrg32k3aM1Seq
	.align		8
        /*0038*/ 	.dword	mrg32k3aM2Seq
	.align		8
        /*0040*/ 	.dword	$str
	.align		8
        /*0048*/ 	.dword	vprintf


//--------------------- .nv.constant3             --------------------------
	.section	.nv.constant3,"a",@progbits
	.align	8
.nv.constant3:
	.type		__cr_lgamma_table,@object
	.size		__cr_lgamma_table,(.L_8 - __cr_lgamma_table)
__cr_lgamma_table:
        /*0000*/ 	.byte	0x00, 0x00, 0x00, 0x00, 0x00, 0x00, 0x00, 0x00, 0x00, 0x00, 0x00, 0x00, 0x00, 0x00, 0x00, 0x00
        /*0010*/ 	.byte	0xef, 0x39, 0xfa, 0xfe, 0x42, 0x2e, 0xe6, 0x3f, 0x02, 0x20, 0x2a, 0xfa, 0x0b, 0xab, 0xfc, 0x3f
        /*0020*/ 	.byte	0xf9, 0x2c, 0x92, 0x7c, 0xa7, 0x6c, 0x09, 0x40, 0xc9, 0x79, 0x44, 0x3c, 0x64, 0x26, 0x13, 0x40
        /*0030*/ 	.byte	0xca, 0x01, 0xcf, 0x3a, 0x27, 0x51, 0x1a, 0x40, 0x30, 0xcc, 0x2d, 0xf3, 0xe1, 0x0c, 0x21, 0x40
        /*0040*/ 	.byte	0x0d, 0xb7, 0xfc, 0x82, 0x8e, 0x35, 0x25, 0x40
.L_8:


//--------------------- .text._Z12setup_kernelP17curandStateXORWOW --------------------------
	.section	.text._Z12setup_kernelP17curandStateXORWOW,"ax",@progbits
	.align	128
        .global         _Z12setup_kernelP17curandStateXORWOW
        .type           _Z12setup_kernelP17curandStateXORWOW,@function
        .size           _Z12setup_kernelP17curandStateXORWOW,(.L_x_54 - _Z12setup_kernelP17curandStateXORWOW)
        .other          _Z12setup_kernelP17curandStateXORWOW,@"STO_CUDA_ENTRY STV_DEFAULT"
_Z12setup_kernelP17curandStateXORWOW:
.text._Z12setup_kernelP17curandStateXORWOW:
[----:B------:R-:W-:Y:S01]  /*0000*/  LDC R1, c[0x0][0x37c] ;  /* 0x0000df00ff017b82 */ /* 0x000fe20000000800 */
[----:B------:R-:W0:Y:S07]  /*0010*/  S2R R13, SR_TID.X ;  /* 0x00000000000d7919 */ /* 0x000e2e0000002100 */
[----:B------:R-:W1:Y:S01]  /*0020*/  LDC.64 R6, c[0x0][0x380] ;  /* 0x0000e000ff067b82 */ /* 0x000e620000000a00 */
[----:B------:R-:W0:Y:S01]  /*0030*/  LDCU UR6, c[0x0][0x360] ;  /* 0x00006c00ff0677ac */ /* 0x000e220008000800 */
[----:B------:R-:W-:Y:S01]  /*0040*/  IMAD.MOV.U32 R2, RZ, RZ, 0x3198c20f ;  /* 0x3198c20fff027424 */ /* 0x000fe200078e00ff */
[----:B------:R-:W0:Y:S01]  /*0050*/  S2R R0, SR_CTAID.X ;  /* 0x0000000000007919 */ /* 0x000e220000002500 */
[----:B------:R-:W-:Y:S01]  /*0060*/  IMAD.MOV.U32 R3, RZ, RZ, 0x5efdb30c ;  /* 0x5efdb30cff037424 */ /* 0x000fe200078e00ff */
[----:B------:R-:W2:Y:S01]  /*0070*/  LDCU.64 UR4, c[0x0][0x358] ;  /* 0x00006b00ff0477ac */ /* 0x000ea20008000a00 */
[----:B------:R-:W-:Y:S01]  /*0080*/  IMAD.MOV.U32 R4, RZ, RZ, 0x423bb012 ;  /* 0x423bb012ff047424 */ /* 0x000fe200078e00ff */
[----:B------:R-:W-:Y:S01]  /*0090*/  BSSY.RECONVERGENT B0, `(.L_x_0) ;  /* 0x00000db000007945 */ /* 0x000fe20003800200 */
[----:B------:R-:W-:-:S02]  /*00a0*/  IMAD.MOV.U32 R5, RZ, RZ, -0x75bd8fc ;  /* 0xf8a42704ff057424 */ /* 0x000fc400078e00ff */
[----:B------:R-:W-:Y:S02]  /*00b0*/  IMAD.MOV.U32 R8, RZ, RZ, -0x23270784 ;  /* 0xdcd8f87cff087424 */ /* 0x000fe400078e00ff */
[----:B------:R-:W-:Y:S02]  /*00c0*/  IMAD.MOV.U32 R9, RZ, RZ, 0x57fa2510 ;  /* 0x57fa2510ff097424 */ /* 0x000fe400078e00ff */
[----:B0-----:R-:W-:-:S04]  /*00d0*/  IMAD R13, R0, UR6, R13 ;  /* 0x00000006000d7c24 */ /* 0x001fc8000f8e020d */
[C---:B-1----:R-:W-:Y:S01]  /*00e0*/  IMAD.WIDE R6, R13.reuse, 0x30, R6 ;  /* 0x000000300d067825 */ /* 0x042fe200078e0206 */
[----:B------:R-:W-:-:S04]  /*00f0*/  ISETP.NE.AND P0, PT, R13, RZ, PT ;  /* 0x000000ff0d00720c */ /* 0x000fc80003f05270 */
[----:B--2---:R0:W-:Y:S04]  /*0100*/  STG.E.64 desc[UR4][R6.64], R2 ;  /* 0x0000000206007986 */ /* 0x0041e8000c101b04 */
[----:B------:R0:W-:Y:S04]  /*0110*/  STG.E.64 desc[UR4][R6.64+0x8], R4 ;  /* 0x0000080406007986 */ /* 0x0001e8000c101b04 */
[----:B------:R0:W-:Y:S01]  /*0120*/  STG.E.64 desc[UR4][R6.64+0x10], R8 ;  /* 0x0000100806007986 */ /* 0x0001e2000c101b04 */
[----:B------:R-:W-:Y:S05]  /*0130*/  @!P0 BRA `(.L_x_1) ;  /* 0x0000000c00408947 */ /* 0x000fea0003800000 */
[----:B------:R-:W-:Y:S01]  /*0140*/  SHF.R.S32.HI R0, RZ, 0x1f, R13 ;  /* 0x0000001fff007819 */ /* 0x000fe2000001140d */
[----:B------:R-:W-:-:S07]  /*0150*/  IMAD.MOV.U32 R12, RZ, RZ, RZ ;  /* 0x000000ffff0c7224 */ /* 0x000fce00078e00ff */
.L_x_7:
[----:B0-----:R-:W-:Y:S01]  /*0160*/  LOP3.LUT R2, R13, 0x3, RZ, 0xc0, !PT ;  /* 0x000000030d027812 */ /* 0x001fe200078ec0ff */
[----:B------:R-:W-:Y:S03]  /*0170*/  BSSY.RECONVERGENT B1, `(.L_x_2) ;  /* 0x00000c6000017945 */ /* 0x000fe60003800200 */
[----:B------:R-:W-:-:S04]  /*0180*/  ISETP.NE.U32.AND P0, PT, R2, RZ, PT ;  /* 0x000000ff0200720c */ /* 0x000fc80003f05070 */
[----:B------:R-:W-:-:S13]  /*0190*/  ISETP.NE.AND.EX P0, PT, RZ, RZ, PT, P0 ;  /* 0x000000ffff00720c */ /* 0x000fda0003f05300 */
[----:B------:R-:W-:Y:S05]  /*01a0*/  @!P0 BRA `(.L_x_3) ;  /* 0x0000000c00088947 */ /* 0x000fea0003800000 */
[----:B------:R-:W0:Y:S01]  /*01b0*/  LDC.64 R8, c[0x4][RZ] ;  /* 0x01000000ff087b82 */ /* 0x000e220000000a00 */
[----:B------:R-:W-:Y:S02]  /*01c0*/  IMAD.MOV.U32 R14, RZ, RZ, RZ ;  /* 0x000000ffff0e7224 */ /* 0x000fe400078e00ff */
[----:B0-----:R-:W-:-:S07]  /*01d0*/  IMAD.WIDE.U32 R8, R12, 0xc80, R8 ;  /* 0x00000c800c087825 */ /* 0x001fce00078e0008 */
.L_x_6:
[----:B0-----:R-:W-:Y:S01]  /*01e0*/  IMAD.MOV.U32 R15, RZ, RZ, RZ ;  /* 0x000000ffff0f7224 */ /* 0x001fe200078e00ff */
[----:B------:R-:W-:Y:S01]  /*01f0*/  CS2R R2, SRZ ;  /* 0x0000000000027805 */ /* 0x000fe2000001ff00 */
[----:B------:R-:W-:Y:S01]  /*0200*/  IMAD.MOV.U32 R17, RZ, RZ, RZ ;  /* 0x000000ffff117224 */ /* 0x000fe200078e00ff */
[----:B------:R-:W-:-:S07]  /*0210*/  CS2R R4, SRZ ;  /* 0x0000000000047805 */ /* 0x000fce000001ff00 */
.L_x_5:
[----:B------:R-:W-:-:S05]  /*0220*/  IMAD.WIDE.U32 R10, R17, 0x4, R6 ;  /* 0x00000004110a7825 */ /* 0x000fca00078e0006 */
[----:B------:R0:W5:Y:S01]  /*0230*/  LDG.E R16, desc[UR4][R10.64+0x4] ;  /* 0x000004040a107981 */ /* 0x000162000c1e1900 */
[----:B------:R-:W-:-:S07]  /*0240*/  IMAD.MOV.U32 R19, RZ, RZ, RZ ;  /* 0x000000ffff137224 */ /* 0x000fce00078e00ff */
.L_x_4:
[----:B-----5:R-:W-:Y:S01]  /*0250*/  SHF.R.U32.HI R24, RZ, R19, R16 ;  /* 0x00000013ff187219 */ /* 0x020fe20000011610 */
[----:B0-----:R-:W-:-:S03]  /*0260*/  IMAD.SHL.U32 R10, R17, 0x20, RZ ;  /* 0x00000020110a7824 */ /* 0x001fc600078e00ff */
[----:B------:R-:W-:Y:S01]  /*0270*/  LOP3.LUT R11, R24, 0x1, RZ, 0xc0, !PT ;  /* 0x00000001180b7812 */ /* 0x000fe200078ec0ff */
[----:B------:R-:W-:-:S03]  /*0280*/  IMAD.IADD R10, R10, 0x1, R19 ;  /* 0x000000010a0a7824 */ /* 0x000fc600078e0213 */
[----:B------:R-:W-:Y:S01]  /*0290*/  ISETP.NE.U32.AND P0, PT, R11, 0x1, PT ;  /* 0x000000010b00780c */ /* 0x000fe20003f05070 */
[----:B------:R-:W-:-:S03]  /*02a0*/  IMAD R11, R10, 0x5, RZ ;  /* 0x000000050a0b7824 */ /* 0x000fc600078e02ff */
[----:B------:R-:W-:Y:S01]  /*02b0*/  R2P PR, R24, 0x7e ;  /* 0x0000007e18007804 */ /* 0x000fe20000000000 */
[----:B------:R-:W-:-:S08]  /*02c0*/  IMAD.WIDE.U32 R10, R11, 0x4, R8 ;  /* 0x000000040b0a7825 */ /* 0x000fd000078e0008 */
[----:B------:R-:W2:Y:S04]  /*02d0*/  @!P0 LDG.E R18, desc[UR4][R10.64] ;  /* 0x000000040a128981 */ /* 0x000ea8000c1e1900 */
[----:B------:R-:W3:Y:S04]  /*02e0*/  @!P0 LDG.E R20, desc[UR4][R10.64+0x10] ;  /* 0x000010040a148981 */ /* 0x000ee8000c1e1900 */
[----:B------:R-:W4:Y:S04]  /*02f0*/  @P1 LDG.E R22, desc[UR4][R10.64+0x14] ;  /* 0x000014040a161981 */ /* 0x000f28000c1e1900 */
[----:B------:R-:W4:Y:S04]  /*0300*/  @P2 LDG.E R26, desc[UR4][R10.64+0x28] ;  /* 0x000028040a1a2981 */ /* 0x000f28000c1e1900 */
[----:B------:R-:W4:Y:S04]  /*0310*/  @!P0 LDG.E R21, desc[UR4][R10.64+0x4] ;  /* 0x000004040a158981 */ /* 0x000f28000c1e1900 */
[----:B------:R-:W4:Y:S04]  /*0320*/  @!P0 LDG.E R23, desc[UR4][R10.64+0xc] ;  /* 0x00000c040a178981 */ /* 0x000f28000c1e1900 */
[----:B------:R-:W4:Y:S04]  /*0330*/  @P1 LDG.E R25, desc[UR4][R10.64+0x18] ;  /* 0x000018040a191981 */ /* 0x000f28000c1e1900 */
[----:B------:R-:W4:Y:S04]  /*0340*/  @P3 LDG.E R28, desc[UR4][R10.64+0x3c] ;  /* 0x00003c040a1c3981 */ /* 0x000f28000c1e1900 */
[----:B------:R-:W4:Y:S01]  /*0350*/  @P6 LDG.E R27, desc[UR4][R10.64+0x7c] ;  /* 0x00007c040a1b6981 */ /* 0x000f22000c1e1900 */
[----:B--2---:R-:W-:-:S03]  /*0360*/  @!P0 LOP3.LUT R15, R15, R18, RZ, 0x3c, !PT ;  /* 0x000000120f0f8212 */ /* 0x004fc600078e3cff */
[----:B------:R-:W2:Y:S01]  /*0370*/  @!P0 LDG.E R18, desc[UR4][R10.64+0x8] ;  /* 0x000008040a128981 */ /* 0x000ea2000c1e1900 */
[----:B---3--:R-:W-:-:S03]  /*0380*/  @!P0 LOP3.LUT R3, R3, R20, RZ, 0x3c, !PT ;  /* 0x0000001403038212 */ /* 0x008fc600078e3cff */
[----:B------:R-:W3:Y:S01]  /*0390*/  @P1 LDG.E R20, desc[UR4][R10.64+0x24] ;  /* 0x000024040a141981 */ /* 0x000ee2000c1e1900 */
[----:B----4-:R-:W-:-:S03]  /*03a0*/  @P1 LOP3.LUT R15, R15, R22, RZ, 0x3c, !PT ;  /* 0x000000160f0f1212 */ /* 0x010fc600078e3cff */
[----:B------:R-:W4:Y:S01]  /*03b0*/  @P2 LDG.E R22, desc[UR4][R10.64+0x38] ;  /* 0x000038040a162981 */ /* 0x000f22000c1e1900 */
[----:B------:R-:W-:-:S03]  /*03c0*/  @P2 LOP3.LUT R15, R15, R26, RZ, 0x3c, !PT ;  /* 0x0000001a0f0f2212 */ /* 0x000fc600078e3cff */
[----:B------:R-:W4:Y:S01]  /*03d0*/  @P4 LDG.E R26, desc[UR4][R10.64+0x50] ;  /* 0x000050040a1a4981 */ /* 0x000f22000c1e1900 */
[----:B------:R-:W-:-:S03]  /*03e0*/  @!P0 LOP3.LUT R4, R4, R21, RZ, 0x3c, !PT ;  /* 0x0000001504048212 */ /* 0x000fc600078e3cff */
[----:B------:R-:W4:Y:S01]  /*03f0*/  @P1 LDG.E R21, desc[UR4][R10.64+0x20] ;  /* 0x000020040a151981 */ /* 0x000f22000c1e1900 */
[----:B------:R-:W-:-:S03]  /*0400*/  @!P0 LOP3.LUT R2, R2, R23, RZ, 0x3c, !PT ;  /* 0x0000001702028212 */ /* 0x000fc600078e3cff */
[----:B------:R-:W4:Y:S01]  /*0410*/  @P2 LDG.E R23, desc[UR4][R10.64+0x2c] ;  /* 0x00002c040a172981 */ /* 0x000f22000c1e1900 */
[----:B------:R-:W-:-:S03]  /*0420*/  @P1 LOP3.LUT R4, R4, R25, RZ, 0x3c, !PT ;  /* 0x0000001904041212 */ /* 0x000fc600078e3cff */
[----:B------:R-:W4:Y:S01]  /*0430*/  @P2 LDG.E R25, desc[UR4][R10.64+0x34] ;  /* 0x000034040a192981 */ /* 0x000f22000c1e1900 */
[----:B--2---:R-:W-:-:S03]  /*0440*/  @!P0 LOP3.LUT R5, R5, R18, RZ, 0x3c, !PT ;  /* 0x0000001205058212 */ /* 0x004fc600078e3cff */
[----:B------:R-:W2:Y:S01]  /*0450*/  @P1 LDG.E R18, desc[UR4][R10.64+0x1c] ;  /* 0x00001c040a121981 */ /* 0x000ea2000c1e1900 */
[----:B---3--:R-:W-:-:S03]  /*0460*/  @P1 LOP3.LUT R3, R3, R20, RZ, 0x3c, !PT ;  /* 0x0000001403031212 */ /* 0x008fc600078e3cff */
[----:B------:R-:W3:Y:S01]  /*0470*/  @P2 LDG.E R20, desc[UR4][R10.64+0x30] ;  /* 0x000030040a142981 */ /* 0x000ee2000c1e1900 */
[----:B----4-:R-:W-:-:S03]  /*0480*/  @P2 LOP3.LUT R3, R3, R22, RZ, 0x3c, !PT ;  /* 0x0000001603032212 */ /* 0x010fc600078e3cff */
[----:B------:R-:W4:Y:S01]  /*0490*/  @P3 LDG.E R22, desc[UR4][R10.64+0x4c] ;  /* 0x00004c040a163981 */ /* 0x000f22000c1e1900 */
[----:B------:R-:W-:-:S04]  /*04a0*/  @P3 LOP3.LUT R15, R15, R28, RZ, 0x3c, !PT ;  /* 0x0000001c0f0f3212 */ /* 0x000fc800078e3cff */
[----:B------:R-:W-:Y:S02]  /*04b0*/  @P4 LOP3.LUT R15, R15, R26, RZ, 0x3c, !PT ;  /* 0x0000001a0f0f4212 */ /* 0x000fe400078e3cff */
[----:B------:R-:W-:Y:S01]  /*04c0*/  @P1 LOP3.LUT R2, R2, R21, RZ, 0x3c, !PT ;  /* 0x0000001502021212 */ /* 0x000fe200078e3cff */
[----:B------:R-:W4:Y:S04]  /*04d0*/  @P5 LDG.E R26, desc[UR4][R10.64+0x64] ;  /* 0x000064040a1a5981 */ /* 0x000f28000c1e1900 */
[----:B------:R-:W4:Y:S01]  /*04e0*/  @P3 LDG.E R21, desc[UR4][R10.64+0x40] ;  /* 0x000040040a153981 */ /* 0x000f22000c1e1900 */
[----:B------:R-:W-:Y:S02]  /*04f0*/  @P2 LOP3.LUT R4, R4, R23, RZ, 0x3c, !PT ;  /* 0x0000001704042212 */ /* 0x000fe400078e3cff */
[----:B------:R-:W-:Y:S01]  /*0500*/  @P2 LOP3.LUT R2, R2, R25, RZ, 0x3c, !PT ;  /* 0x0000001902022212 */ /* 0x000fe200078e3cff */
[----:B------:R-:W4:Y:S04]  /*0510*/  @P3 LDG.E R23, desc[UR4][R10.64+0x48] ;  /* 0x000048040a173981 */ /* 0x000f28000c1e1900 */
[----:B------:R-:W4:Y:S01]  /*0520*/  @P4 LDG.E R25, desc[UR4][R10.64+0x54] ;  /* 0x000054040a194981 */ /* 0x000f22000c1e1900 */
[----:B--2---:R-:W-:-:S03]  /*0530*/  @P1 LOP3.LUT R5, R5, R18, RZ, 0x3c, !PT ;  /* 0x0000001205051212 */ /* 0x004fc600078e3cff */
[----:B------:R-:W2:Y:S01]  /*0540*/  @P3 LDG.E R18, desc[UR4][R10.64+0x44] ;  /* 0x000044040a123981 */ /* 0x000ea2000c1e1900 */
[----:B---3--:R-:W-:-:S03]  /*0550*/  @P2 LOP3.LUT R5, R5, R20, RZ, 0x3c, !PT ;  /* 0x0000001405052212 */ /* 0x008fc600078e3cff */
[----:B------:R-:W3:Y:S01]  /*0560*/  @P4 LDG.E R20, desc[UR4][R10.64+0x58] ;  /* 0x000058040a144981 */ /* 0x000ee2000c1e1900 */
[----:B----4-:R-:W-:-:S03]  /*0570*/  @P3 LOP3.LUT R3, R3, R22, RZ, 0x3c, !PT ;  /* 0x0000001603033212 */ /* 0x010fc600078e3cff */
[----:B------:R-:W4:Y:S01]  /*0580*/  @P4 LDG.E R22, desc[UR4][R10.64+0x60] ;  /* 0x000060040a164981 */ /* 0x000f22000c1e1900 */
[----:B------:R-:W-:Y:S02]  /*0590*/  LOP3.LUT P0, RZ, R24, 0x80, RZ, 0xc0, !PT ;  /* 0x0000008018ff7812 */ /* 0x000fe4000780c0ff */
[----:B------:R-:W-:Y:S02]  /*05a0*/  @P5 LOP3.LUT R15, R15, R26, RZ, 0x3c, !PT ;  /* 0x0000001a0f0f5212 */ /* 0x000fe400078e3cff */
[----:B------:R-:W4:Y:S01]  /*05b0*/  @P6 LDG.E R26, desc[UR4][R10.64+0x78] ;  /* 0x000078040a1a6981 */ /* 0x000f22000c1e1900 */
[----:B------:R-:W-:-:S03]  /*05c0*/  @P3 LOP3.LUT R4, R4, R21, RZ, 0x3c, !PT ;  /* 0x0000001504043212 */ /* 0x000fc600078e3cff */
[----:B------:R-:W4:Y:S01]  /*05d0*/  @P4 LDG.E R21, desc[UR4][R10.64+0x5c] ;  /* 0x00005c040a154981 */ /* 0x000f22000c1e1900 */
[----:B------:R-:W-:-:S03]  /*05e0*/  @P3 LOP3.LUT R2, R2, R23, RZ, 0x3c, !PT ;  /* 0x0000001702023212 */ /* 0x000fc600078e3cff */
[----:B------:R-:W4:Y:S01]  /*05f0*/  @P5 LDG.E R23, desc[UR4][R10.64+0x68] ;  /* 0x000068040a175981 */ /* 0x000f22000c1e1900 */
[----:B------:R-:W-:-:S03]  /*0600*/  @P4 LOP3.LUT R4, R4, R25, RZ, 0x3c, !PT ;  /* 0x0000001904044212 */ /* 0x000fc600078e3cff */
[----:B------:R-:W4:Y:S01]  /*0610*/  @P5 LDG.E R25, desc[UR4][R10.64+0x70] ;  /* 0x000070040a195981 */ /* 0x000f22000c1e1900 */
[----:B--2---:R-:W-:-:S03]  /*0620*/  @P3 LOP3.LUT R5, R5, R18, RZ, 0x3c, !PT ;  /* 0x0000001205053212 */ /* 0x004fc600078e3cff */
[----:B------:R-:W2:Y:S01]  /*0630*/  @P5 LDG.E R18, desc[UR4][R10.64+0x6c] ;  /* 0x00006c040a125981 */ /* 0x000ea2000c1e1900 */
[----:B---3--:R-:W-:-:S03]  /*0640*/  @P4 LOP3.LUT R5, R5, R20, RZ, 0x3c, !PT ;  /* 0x0000001405054212 */ /* 0x008fc600078e3cff */
[----:B------:R-:W3:Y:S01]  /*0650*/  @P5 LDG.E R20, desc[UR4][R10.64+0x74] ;  /* 0x000074040a145981 */ /* 0x000ee2000c1e1900 */
[----:B----4-:R-:W-:-:S03]  /*0660*/  @P4 LOP3.LUT R3, R3, R22, RZ, 0x3c, !PT ;  /* 0x0000001603034212 */ /* 0x010fc600078e3cff */
[----:B------:R-:W4:Y:S01]  /*0670*/  @P0 LDG.E R22, desc[UR4][R10.64+0x8c] ;  /* 0x00008c040a160981 */ /* 0x000f22000c1e1900 */
[----:B------:R-:W-:-:S03]  /*0680*/  @P6 LOP3.LUT R15, R15, R26, RZ, 0x3c, !PT ;  /* 0x0000001a0f0f6212 */ /* 0x000fc600078e3cff */
        /* <DEDUP_REMOVED lines=13> */
[----:B------:R-:W-:Y:S02]  /*0760*/  @P6 LOP3.LUT R4, R4, R27, RZ, 0x3c, !PT ;  /* 0x0000001b04046212 */ /* 0x000fe400078e3cff */
[----:B------:R-:W-:Y:S02]  /*0770*/  @P6 LOP3.LUT R2, R2, R21, RZ, 0x3c, !PT ;  /* 0x0000001502026212 */ /* 0x000fe400078e3cff */
[----:B------:R-:W-:Y:S02]  /*0780*/  @P0 LOP3.LUT R4, R4, R23, RZ, 0x3c, !PT ;  /* 0x0000001704040212 */ /* 0x000fe400078e3cff */
[----:B------:R-:W-:Y:S02]  /*0790*/  @P0 LOP3.LUT R2, R2, R25, RZ, 0x3c, !PT ;  /* 0x0000001902020212 */ /* 0x000fe400078e3cff */
[----:B--2---:R-:W-:Y:S02]  /*07a0*/  @P6 LOP3.LUT R5, R5, R18, RZ, 0x3c, !PT ;  /* 0x0000001205056212 */ /* 0x004fe400078e3cff */
[----:B---3--:R-:W-:-:S02]  /*07b0*/  @P6 LOP3.LUT R3, R3, R20, RZ, 0x3c, !PT ;  /* 0x0000001403036212 */ /* 0x008fc400078e3cff */
[----:B----4-:R-:W-:Y:S02]  /*07c0*/  @P0 LOP3.LUT R5, R5, R22, RZ, 0x3c, !PT ;  /* 0x0000001605050212 */ /* 0x010fe400078e3cff */
[----:B------:R-:W-:Y:S02]  /*07d0*/  @P0 LOP3.LUT R3, R3, R26, RZ, 0x3c, !PT ;  /* 0x0000001a03030212 */ /* 0x000fe400078e3cff */
[----:B------:R-:W-:-:S13]  /*07e0*/  R2P PR, R24.B1, 0x7f ;  /* 0x0000007f18007804 */ /* 0x000fda0000001000 */
[----:B------:R-:W2:Y:S04]  /*07f0*/  @P0 LDG.E R18, desc[UR4][R10.64+0xa0] ;  /* 0x0000a0040a120981 */ /* 0x000ea8000c1e1900 */
[----:B------:R-:W3:Y:S04]  /*0800*/  @P1 LDG.E R22, desc[UR4][R10.64+0xb4] ;  /* 0x0000b4040a161981 */ /* 0x000ee8000c1e1900 */
[----:B------:R-:W4:Y:S04]  /*0810*/  @P2 LDG.E R26, desc[UR4][R10.64+0xc8] ;  /* 0x0000c8040a1a2981 */ /* 0x000f28000c1e1900 */
[----:B------:R-:W4:Y:S04]  /*0820*/  @P3 LDG.E R28, desc[UR4][R10.64+0xdc] ;  /* 0x0000dc040a1c3981 */ /* 0x000f28000c1e1900 */
[----:B------:R-:W4:Y:S04]  /*0830*/  @P0 LDG.E R23, desc[UR4][R10.64+0xa4] ;  /* 0x0000a4040a170981 */ /* 0x000f28000c1e1900 */
[----:B------:R-:W4:Y:S04]  /*0840*/  @P0 LDG.E R20, desc[UR4][R10.64+0xa8] ;  /* 0x0000a8040a140981 */ /* 0x000f28000c1e1900 */
[----:B------:R-:W4:Y:S04]  /*0850*/  @P4 LDG.E R25, desc[UR4][R10.64+0xf0] ;  /* 0x0000f0040a194981 */ /* 0x000f28000c1e1900 */
        /* <DEDUP_REMOVED lines=21> */
[----:B------:R-:W-:Y:S02]  /*09b0*/  LOP3.LUT P0, RZ, R24, 0x8000, RZ, 0xc0, !PT ;  /* 0x0000800018ff7812 */ /* 0x000fe4000780c0ff */
[----:B----4-:R-:W-:Y:S01]  /*09c0*/  @P5 LOP3.LUT R15, R15, R26, RZ, 0x3c, !PT ;  /* 0x0000001a0f0f5212 */ /* 0x010fe200078e3cff */
[----:B------:R-:W4:Y:S04]  /*09d0*/  @P3 LDG.E R24, desc[UR4][R10.64+0xe4] ;  /* 0x0000e4040a183981 */ /* 0x000f28000c1e1900 */
[----:B------:R-:W2:Y:S01]  /*09e0*/  @P6 LDG.E R26, desc[UR4][R10.64+0x118] ;  /* 0x000118040a1a6981 */ /* 0x000ea2000c1e1900 */
        /* <DEDUP_REMOVED lines=8> */
[----:B---3--:R-:W-:-:S03]  /*0a70*/  @P2 LOP3.LUT R3, R3, R22, RZ, 0x3c, !PT ;  /* 0x0000001603032212 */ /* 0x008fc600078e3cff */
[----:B------:R-:W3:Y:S01]  /*0a80*/  @P4 LDG.E R22, desc[UR4][R10.64+0x100] ;  /* 0x000100040a164981 */ /* 0x000ee2000c1e1900 */
[----:B--2---:R-:W-:-:S03]  /*0a90*/  @P6 LOP3.LUT R15, R15, R26, RZ, 0x3c, !PT ;  /* 0x0000001a0f0f6212 */ /* 0x004fc600078e3cff */
[----:B------:R-:W2:Y:S01]  /*0aa0*/  @P0 LDG.E R26, desc[UR4][R10.64+0x12c] ;  /* 0x00012c040a1a0981 */ /* 0x000ea2000c1e1900 */
[----:B----4-:R-:W-:-:S03]  /*0ab0*/  @P2 LOP3.LUT R2, R2, R23, RZ, 0x3c, !PT ;  /* 0x0000001702022212 */ /* 0x010fc600078e3cff */
[----:B------:R-:W4:Y:S01]  /*0ac0*/  @P4 LDG.E R23, desc[UR4][R10.64+0xfc] ;  /* 0x0000fc040a174981 */ /* 0x000f22000c1e1900 */
[----:B------:R-:W-:-:S03]  /*0ad0*/  @P2 LOP3.LUT R5, R5, R20, RZ, 0x3c, !PT ;  /* 0x0000001405052212 */ /* 0x000fc600078e3cff */
[----:B------:R-:W4:Y:S01]  /*0ae0*/  @P4 LDG.E R20, desc[UR4][R10.64+0xf8] ;  /* 0x0000f8040a144981 */ /* 0x000f22000c1e1900 */
[----:B------:R-:W-:Y:S02]  /*0af0*/  @P3 LOP3.LUT R2, R2, R27, RZ, 0x3c, !PT ;  /* 0x0000001b02023212 */ /* 0x000fe400078e3cff */
[----:B------:R-:W-:Y:S01]  /*0b00*/  @P3 LOP3.LUT R4, R4, R25, RZ, 0x3c, !PT ;  /* 0x0000001904043212 */ /* 0x000fe200078e3cff */
[----:B------:R-:W4:Y:S01]  /*0b10*/  @P5 LDG.E R27, desc[UR4][R10.64+0x110] ;  /* 0x000110040a1b5981 */ /* 0x000f22000c1e1900 */
[----:B------:R-:W-:-:S03]  /*0b20*/  @P3 LOP3.LUT R5, R5, R24, RZ, 0x3c, !PT ;  /* 0x0000001805053212 */ /* 0x000fc600078e3cff */
[----:B------:R-:W4:Y:S04]  /*0b30*/  @P5 LDG.E R25, desc[UR4][R10.64+0x108] ;  /* 0x000108040a195981 */ /* 0x000f28000c1e1900 */
        /* <DEDUP_REMOVED lines=19> */
[----:B------:R-:W-:-:S05]  /*0c70*/  VIADD R19, R19, 0x10 ;  /* 0x0000001013137836 */ /* 0x000fca0000000000 */
[----:B------:R-:W-:Y:S02]  /*0c80*/  ISETP.NE.AND P1, PT, R19, 0x20, PT ;  /* 0x000000201300780c */ /* 0x000fe40003f25270 */
[----:B------:R-:W-:Y:S02]  /*0c90*/  @P5 LOP3.LUT R3, R3, R18, RZ, 0x3c, !PT ;  /* 0x0000001203035212 */ /* 0x000fe400078e3cff */
[----:B------:R-:W-:Y:S02]  /*0ca0*/  @P6 LOP3.LUT R4, R4, R21, RZ, 0x3c, !PT ;  /* 0x0000001504046212 */ /* 0x000fe400078e3cff */
[----:B---3--:R-:W-:-:S04]  /*0cb0*/  @P6 LOP3.LUT R3, R3, R22, RZ, 0x3c, !PT ;  /* 0x0000001603036212 */ /* 0x008fc800078e3cff */
[----:B--2---:R-:W-:Y:S02]  /*0cc0*/  @P0 LOP3.LUT R3, R3, R26, RZ, 0x3c, !PT ;  /* 0x0000001a03030212 */ /* 0x004fe400078e3cff */
[----:B----4-:R-:W-:Y:S02]  /*0cd0*/  @P6 LOP3.LUT R2, R2, R23, RZ, 0x3c, !PT ;  /* 0x0000001702026212 */ /* 0x010fe400078e3cff */
[----:B------:R-:W-:Y:S02]  /*0ce0*/  @P6 LOP3.LUT R5, R5, R20, RZ, 0x3c, !PT ;  /* 0x0000001405056212 */ /* 0x000fe400078e3cff */
[----:B------:R-:W-:Y:S02]  /*0cf0*/  @P0 LOP3.LUT R2, R2, R27, RZ, 0x3c, !PT ;  /* 0x0000001b02020212 */ /* 0x000fe400078e3cff */
[----:B------:R-:W-:Y:S02]  /*0d00*/  @P0 LOP3.LUT R4, R4, R25, RZ, 0x3c, !PT ;  /* 0x0000001904040212 */ /* 0x000fe400078e3cff */
[----:B------:R-:W-:Y:S01]  /*0d10*/  @P0 LOP3.LUT R5, R5, R24, RZ, 0x3c, !PT ;  /* 0x0000001805050212 */ /* 0x000fe200078e3cff */
[----:B------:R-:W-:Y:S06]  /*0d20*/  @P1 BRA `(.L_x_4) ;  /* 0xfffffff400481947 */ /* 0x000fec000383ffff */
[----:B------:R-:W-:-:S05]  /*0d30*/  VIADD R17, R17, 0x1 ;  /* 0x0000000111117836 */ /* 0x000fca0000000000 */
[----:B------:R-:W-:-:S13]  /*0d40*/  ISETP.NE.AND P0, PT, R17, 0x5, PT ;  /* 0x000000051100780c */ /* 0x000fda0003f05270 */
[----:B------:R-:W-:Y:S05]  /*0d50*/  @P0 BRA `(.L_x_5) ;  /* 0xfffffff400300947 */ /* 0x000fea000383ffff */
[----:B------:R0:W-:Y:S01]  /*0d60*/  STG.E.64 desc[UR4][R6.64+0x8], R4 ;  /* 0x0000080406007986 */ /* 0x0001e2000c101b04 */
[----:B------:R-:W-:Y:S01]  /*0d70*/  VIADD R14, R14, 0x1 ;  /* 0x000000010e0e7836 */ /* 0x000fe20000000000 */
[----:B------:R-:W-:Y:S02]  /*0d80*/  LOP3.LUT R11, R13, 0x3, RZ, 0xc0, !PT ;  /* 0x000000030d0b7812 */ /* 0x000fe400078ec0ff */
[----:B------:R0:W-:Y:S02]  /*0d90*/  STG.E.64 desc[UR4][R6.64+0x10], R2 ;  /* 0x0000100206007986 */ /* 0x0001e4000c101b04 */
[----:B------:R-:W-:Y:S02]  /*0da0*/  ISETP.GE.U32.AND P0, PT, R14, R11, PT ;  /* 0x0000000b0e00720c */ /* 0x000fe40003f06070 */
[----:B------:R0:W-:Y:S11]  /*0db0*/  STG.E desc[UR4][R6.64+0x4], R15 ;  /* 0x0000040f06007986 */ /* 0x0001f6000c101904 */
[----:B------:R-:W-:Y:S05]  /*0dc0*/  @!P0 BRA `(.L_x_6) ;  /* 0xfffffff400048947 */ /* 0x000fea000383ffff */
.L_x_3:
[----:B------:R-:W-:Y:S05]  /*0dd0*/  BSYNC.RECONVERGENT B1 ;  /* 0x0000000000017941 */ /* 0x000fea0003800200 */
.L_x_2:
[C---:B------:R-:W-:Y:S01]  /*0de0*/  ISETP.GT.U32.AND P0, PT, R13.reuse, 0x3, PT ;  /* 0x000000030d00780c */ /* 0x040fe20003f04070 */
[----:B------:R-:W-:Y:S01]  /*0df0*/  VIADD R12, R12, 0x1 ;  /* 0x000000010c0c7836 */ /* 0x000fe20000000000 */
[--C-:B------:R-:W-:Y:S02]  /*0e00*/  SHF.R.U64 R13, R13, 0x2, R0.reuse ;  /* 0x000000020d0d7819 */ /* 0x100fe40000001200 */
[----:B------:R-:W-:Y:S02]  /*0e10*/  ISETP.GT.U32.AND.EX P0, PT, R0, RZ, PT, P0 ;  /* 0x000000ff0000720c */ /* 0x000fe40003f04100 */
[----:B------:R-:W-:-:S11]  /*0e20*/  SHF.R.U32.HI R0, RZ, 0x2, R0 ;  /* 0x00000002ff007819 */ /* 0x000fd60000011600 */
[----:B------:R-:W-:Y:S05]  /*0e30*/  @P0 BRA `(.L_x_7) ;  /* 0xfffffff000c80947 */ /* 0x000fea000383ffff */
.L_x_1:
[----:B------:R-:W-:Y:S05]  /*0e40*/  BSYNC.RECONVERGENT B0 ;  /* 0x0000000000007941 */ /* 0x000fea0003800200 */
.L_x_0:
[----:B------:R-:W-:Y:S04]  /*0e50*/  STG.E.64 desc[UR4][R6.64+0x18], RZ ;  /* 0x000018ff06007986 */ /* 0x000fe8000c101b04 */
[----:B------:R-:W-:Y:S04]  /*0e60*/  STG.E desc[UR4][R6.64+0x20], RZ ;  /* 0x000020ff06007986 */ /* 0x000fe8000c101904 */
[----:B------:R-:W-:Y:S01]  /*0e70*/  STG.E.64 desc[UR4][R6.64+0x28], RZ ;  /* 0x000028ff06007986 */ /* 0x000fe2000c101b04 */
[----:B------:R-:W-:Y:S05]  /*0e80*/  EXIT ;  /* 0x000000000000794d */ /* 0x000fea0003800000 */
.L_x_8:
[----:B------:R-:W-:-:S00]  /*0e90*/  BRA `(.L_x_8) ;  /* 0xfffffffc00fc7947 */ /* 0x000fc0000383ffff */
[----:B------:R-:W-:-:S00]  /*0ea0*/  NOP ;  /* 0x0000000000007918 */ /* 0x000fc00000000000 */
        /* <DEDUP_REMOVED lines=13> */
.L_x_54:


//--------------------- .text._Z13compute_untilPfS_S_fP17curandStateXORWOW --------------------------
	.section	.text._Z13compute_untilPfS_S_fP17curandStateXORWOW,"ax",@progbits
	.align	128
        .global         _Z13compute_untilPfS_S_fP17curandStateXORWOW
        .type           _Z13compute_untilPfS_S_fP17curandStateXORWOW,@function
        .size           _Z13compute_untilPfS_S_fP17curandStateXORWOW,(.L_x_53 - _Z13compute_untilPfS_S_fP17curandStateXORWOW)
        .other          _Z13compute_untilPfS_S_fP17curandStateXORWOW,@"STO_CUDA_ENTRY STV_DEFAULT"
_Z13compute_untilPfS_S_fP17curandStateXORWOW:
.text._Z13compute_untilPfS_S_fP17curandStateXORWOW:
[----:B------:R-:W0:Y:S01]  /*0000*/  LDC R1, c[0x0][0x37c] ;  /* 0x0000df00ff017b82 */ /* 0x000e220000000800 */
[----:B------:R-:W1:Y:S07]  /*0010*/  S2R R18, SR_TID.X ;  /* 0x0000000000127919 */ /* 0x000e6e0000002100 */
[----:B------:R-:W2:Y:S01]  /*0020*/  LDC R0, c[0x0][0x398] ;  /* 0x0000e600ff007b82 */ /* 0x000ea20000000800 */
[----:B------:R-:W3:Y:S01]  /*0030*/  LDCU UR5, c[0x0][0x2fc] ;  /* 0x00005f80ff0577ac */ /* 0x000ee20008000800 */
[----:B0-----:R-:W-:Y:S01]  /*0040*/  VIADD R1, R1, 0xffffffe8 ;  /* 0xffffffe801017836 */ /* 0x001fe20000000000 */
[----:B------:R-:W1:Y:S01]  /*0050*/  S2R R19, SR_CTAID.X ;  /* 0x0000000000137919 */ /* 0x000e620000002500 */
[----:B------:R-:W-:Y:S01]  /*0060*/  IMAD.MOV.U32 R3, RZ, RZ, 0x7f800000 ;  /* 0x7f800000ff037424 */ /* 0x000fe200078e00ff */
[----:B------:R-:W1:Y:S03]  /*0070*/  LDCU UR6, c[0x0][0x360] ;  /* 0x00006c00ff0677ac */ /* 0x000e660008000800 */
[----:B------:R-:W0:Y:S01]  /*0080*/  LDC.64 R16, c[0x0][0x390] ;  /* 0x0000e400ff107b82 */ /* 0x000e220000000a00 */
[----:B------:R-:W4:Y:S01]  /*0090*/  LDCU UR4, c[0x0][0x2f8] ;  /* 0x00005f00ff0477ac */ /* 0x000f220008000800 */
[----:B------:R-:W5:Y:S01]  /*00a0*/  LDCU.64 UR36, c[0x0][0x358] ;  /* 0x00006b00ff2477ac */ /* 0x000f620008000a00 */
[----:B--2---:R-:W-:-:S02]  /*00b0*/  FSETP.NE.AND P0, PT, R0, +INF , PT ;  /* 0x7f8000000000780b */ /* 0x004fc40003f05000 */
[----:B----4-:R-:W-:Y:S01]  /*00c0*/  IADD3 R22, P1, PT, R1, UR4, RZ ;  /* 0x0000000401167c10 */ /* 0x010fe2000ff3e0ff */
[----:B-1----:R-:W-:-:S04]  /*00d0*/  IMAD R2, R19, UR6, R18 ;  /* 0x0000000613027c24 */ /* 0x002fc8000f8e0212 */
[----:B0-----:R-:W-:-:S05]  /*00e0*/  IMAD.WIDE R16, R2, 0x4, R16 ;  /* 0x0000000402107825 */ /* 0x001fca00078e0210 */
[----:B-----5:R0:W-:Y:S01]  /*00f0*/  STG.E desc[UR36][R16.64], R3 ;  /* 0x0000000310007986 */ /* 0x0201e2000c101924 */
[----:B---3--:R-:W-:Y:S05]  /*0100*/  @!P0 EXIT ;  /* 0x000000000000894d */ /* 0x008fea0003800000 */
[----:B------:R-:W1:Y:S01]  /*0110*/  LDC.64 R26, c[0x0][0x388] ;  /* 0x0000e200ff1a7b82 */ /* 0x000e620000000a00 */
[----:B------:R-:W-:Y:S01]  /*0120*/  I2FP.F32.U32 R24, R19 ;  /* 0x0000001300187245 */ /* 0x000fe20000201000 */
[----:B------:R-:W-:Y:S01]  /*0130*/  IMAD.MOV.U32 R0, RZ, RZ, 0x3e99999a ;  /* 0x3e99999aff007424 */ /* 0x000fe200078e00ff */
[----:B------:R-:W-:Y:S01]  /*0140*/  I2FP.F32.U32 R25, R18 ;  /* 0x0000001200197245 */ /* 0x000fe20000201000 */
[----:B------:R-:W-:Y:S02]  /*0150*/  IMAD.X R23, RZ, RZ, UR5, P1 ;  /* 0x00000005ff177e24 */ /* 0x000fe400088e06ff */
[-C--:B------:R-:W-:Y:S02]  /*0160*/  FFMA R24, R24, R0.reuse, -2 ;  /* 0xc000000018187423 */ /* 0x080fe40000000000 */
[----:B------:R-:W-:Y:S01]  /*0170*/  FFMA R25, R25, R0, -1 ;  /* 0xbf80000019197423 */ /* 0x000fe20000000000 */
[----:B-1----:R-:W-:-:S07]  /*0180*/  IMAD.WIDE R26, R2, 0x4, R26 ;  /* 0x00000004021a7825 */ /* 0x002fce00078e021a */
.L_x_27:
[----:B------:R-:W2:Y:S01]  /*0190*/  LDG.E R0, desc[UR36][R26.64] ;  /* 0x000000241a007981 */ /* 0x000ea2000c1e1900 */
[----:B------:R-:W1:Y:S01]  /*01a0*/  LDC.64 R10, c[0x0][0x3a0] ;  /* 0x0000e800ff0a7b82 */ /* 0x000e620000000a00 */
[----:B--2---:R-:W-:-:S05]  /*01b0*/  FADD R13, R0, 10000 ;  /* 0x461c4000000d7421 */ /* 0x004fca0000000000 */
[----:B------:R2:W-:Y:S04]  /*01c0*/  STG.E desc[UR36][R26.64], R13 ;  /* 0x0000000d1a007986 */ /* 0x0005e8000c101924 */
[----:B-1----:R-:W3:Y:S04]  /*01d0*/  LDG.E.64 R4, desc[UR36][R10.64] ;  /* 0x000000240a047981 */ /* 0x002ee8000c1e1b00 */
[----:B------:R2:W5:Y:S04]  /*01e0*/  LDG.E.64 R6, desc[UR36][R10.64+0x8] ;  /* 0x000008240a067981 */ /* 0x000568000c1e1b00 */
[----:B------:R2:W5:Y:S01]  /*01f0*/  LDG.E.64 R8, desc[UR36][R10.64+0x10] ;  /* 0x000010240a087981 */ /* 0x000562000c1e1b00 */
[----:B------:R-:W-:Y:S01]  /*0200*/  BSSY.RECONVERGENT B1, `(.L_x_9) ;  /* 0x0000087000017945 */ /* 0x000fe20003800200 */
[----:B------:R-:W-:-:S02]  /*0210*/  IMAD.MOV.U32 R51, RZ, RZ, RZ ;  /* 0x000000ffff337224 */ /* 0x000fc400078e00ff */
[----:B0-----:R-:W-:Y:S02]  /*0220*/  IMAD.MOV.U32 R3, RZ, RZ, RZ ;  /* 0x000000ffff037224 */ /* 0x001fe400078e00ff */
[----:B--23--:R-:W-:-:S07]  /*0230*/  IMAD.MOV.U32 R50, RZ, RZ, R4 ;  /* 0x000000ffff327224 */ /* 0x00cfce00078e0004 */
.L_x_19:
[----:B------:R-:W-:Y:S01]  /*0240*/  SHF.R.U32.HI R0, RZ, 0x2, R5 ;  /* 0x00000002ff007819 */ /* 0x000fe20000011605 */
[----:B------:R-:W-:Y:S01]  /*0250*/  IMAD.MOV.U32 R30, RZ, RZ, 0x0 ;  /* 0x00000000ff1e7424 */ /* 0x000fe200078e00ff */
[----:B-----5:R-:W-:Y:S01]  /*0260*/  SHF.R.U32.HI R11, RZ, 0x2, R6 ;  /* 0x00000002ff0b7819 */ /* 0x020fe20000011606 */
[----:B------:R-:W-:Y:S01]  /*0270*/  IMAD.MOV.U32 R31, RZ, RZ, 0x3ca00000 ;  /* 0x3ca00000ff1f7424 */ /* 0x000fe200078e00ff */
[----:B------:R-:W-:Y:S01]  /*0280*/  LOP3.LUT R0, R0, R5, RZ, 0x3c, !PT ;  /* 0x0000000500007212 */ /* 0x000fe200078e3cff */
[----:B------:R-:W-:Y:S01]  /*0290*/  IMAD.SHL.U32 R5, R9, 0x10, RZ ;  /* 0x0000001009057824 */ /* 0x000fe200078e00ff */
[----:B------:R-:W-:Y:S01]  /*02a0*/  LOP3.LUT R11, R11, R6, RZ, 0x3c, !PT ;  /* 0x000000060b0b7212 */ /* 0x000fe200078e3cff */
[----:B------:R-:W-:Y:S01]  /*02b0*/  VIADD R3, R3, 0x1 ;  /* 0x0000000103037836 */ /* 0x000fe20000000000 */
[----:B------:R-:W-:Y:S01]  /*02c0*/  BSSY.RECONVERGENT B0, `(.L_x_10) ;  /* 0x0000078000007945 */ /* 0x000fe20003800200 */
[----:B------:R-:W-:-:S03]  /*02d0*/  IMAD.SHL.U32 R10, R0, 0x2, RZ ;  /* 0x00000002000a7824 */ /* 0x000fc600078e00ff */
[----:B------:R-:W-:Y:S02]  /*02e0*/  ISETP.NE.AND P1, PT, R3, 0x2710, PT ;  /* 0x000027100300780c */ /* 0x000fe40003f25270 */
[----:B------:R-:W-:Y:S01]  /*02f0*/  LOP3.LUT R10, R0, R10, R5, 0x96, !PT ;  /* 0x0000000a000a7212 */ /* 0x000fe200078e9605 */
[----:B------:R-:W-:-:S03]  /*0300*/  IMAD.SHL.U32 R5, R11, 0x2, RZ ;  /* 0x000000020b057824 */ /* 0x000fc600078e00ff */
[----:B------:R-:W-:Y:S02]  /*0310*/  LOP3.LUT R6, R10, R9, RZ, 0x3c, !PT ;  /* 0x000000090a067212 */ /* 0x000fe400078e3cff */
[----:B------:R-:W-:Y:S02]  /*0320*/  SHF.R.U32.HI R10, RZ, 0x2, R7 ;  /* 0x00000002ff0a7819 */ /* 0x000fe40000011607 */
[----:B------:R-:W-:Y:S01]  /*0330*/  IADD3 R15, PT, PT, R50, 0x587c5, R6 ;  /* 0x000587c5320f7810 */ /* 0x000fe20007ffe006 */
[----:B------:R-:W-:Y:S01]  /*0340*/  IMAD.SHL.U32 R0, R6, 0x10, RZ ;  /* 0x0000001006007824 */ /* 0x000fe200078e00ff */
[----:B------:R-:W-:-:S04]  /*0350*/  LOP3.LUT R10, R10, R7, RZ, 0x3c, !PT ;  /* 0x000000070a0a7212 */ /* 0x000fc800078e3cff */
[----:B------:R-:W-:Y:S01]  /*0360*/  LOP3.LUT R5, R11, R5, R0, 0x96, !PT ;  /* 0x000000050b057212 */ /* 0x000fe200078e9600 */
[----:B------:R-:W-:Y:S01]  /*0370*/  IMAD.SHL.U32 R0, R10, 0x2, RZ ;  /* 0x000000020a007824 */ /* 0x000fe200078e00ff */
[----:B------:R-:W-:Y:S02]  /*0380*/  SHF.R.U32.HI R11, RZ, 0x2, R8 ;  /* 0x00000002ff0b7819 */ /* 0x000fe40000011608 */
[----:B------:R-:W-:Y:S02]  /*0390*/  LOP3.LUT R7, R5, R6, RZ, 0x3c, !PT ;  /* 0x0000000605077212 */ /* 0x000fe400078e3cff */
[----:B------:R-:W-:-:S03]  /*03a0*/  LOP3.LUT R11, R11, R8, RZ, 0x3c, !PT ;  /* 0x000000080b0b7212 */ /* 0x000fc600078e3cff */
[----:B------:R-:W-:-:S05]  /*03b0*/  IMAD.SHL.U32 R5, R7, 0x10, RZ ;  /* 0x0000001007057824 */ /* 0x000fca00078e00ff */
[----:B------:R-:W-:Y:S01]  /*03c0*/  LOP3.LUT R0, R10, R0, R5, 0x96, !PT ;  /* 0x000000000a007212 */ /* 0x000fe200078e9605 */
[----:B------:R-:W-:Y:S01]  /*03d0*/  IMAD.SHL.U32 R5, R11, 0x2, RZ ;  /* 0x000000020b057824 */ /* 0x000fe200078e00ff */
[----:B------:R-:W-:Y:S02]  /*03e0*/  IADD3 R10, PT, PT, R50, 0xb0f8a, R7 ;  /* 0x000b0f8a320a7810 */ /* 0x000fe40007ffe007 */
[----:B------:R-:W-:-:S05]  /*03f0*/  LOP3.LUT R8, R0, R7, RZ, 0x3c, !PT ;  /* 0x0000000700087212 */ /* 0x000fca00078e3cff */
[----:B------:R-:W-:-:S05]  /*0400*/  IMAD.SHL.U32 R0, R8, 0x10, RZ ;  /* 0x0000001008007824 */ /* 0x000fca00078e00ff */
[----:B------:R-:W-:Y:S01]  /*0410*/  LOP3.LUT R33, R11, R5, R0, 0x96, !PT ;  /* 0x000000050b217212 */ /* 0x000fe200078e9600 */
[----:B------:R-:W-:Y:S01]  /*0420*/  IMAD.WIDE.U32 R10, R10, 0x200000, RZ ;  /* 0x002000000a0a7825 */ /* 0x000fe200078e00ff */
[C---:B------:R-:W-:Y:S02]  /*0430*/  IADD3 R5, PT, PT, R50.reuse, 0x10974f, R8 ;  /* 0x0010974f32057810 */ /* 0x040fe40007ffe008 */
[----:B------:R-:W-:Y:S01]  /*0440*/  LOP3.LUT R33, R33, R8, RZ, 0x3c, !PT ;  /* 0x0000000821217212 */ /* 0x000fe200078e3cff */
[----:B------:R-:W-:Y:S01]  /*0450*/  VIADD R50, R50, 0x161f14 ;  /* 0x00161f1432327836 */ /* 0x000fe20000000000 */
[----:B------:R-:W-:Y:S01]  /*0460*/  LOP3.LUT R14, R10, R15, RZ, 0x3c, !PT ;  /* 0x0000000f0a0e7212 */ /* 0x000fe200078e3cff */
[----:B------:R-:W-:Y:S02]  /*0470*/  IMAD.MOV.U32 R15, RZ, RZ, R11 ;  /* 0x000000ffff0f7224 */ /* 0x000fe400078e000b */
[----:B------:R-:W-:Y:S02]  /*0480*/  IMAD.IADD R12, R33, 0x1, R50 ;  /* 0x00000001210c7824 */ /* 0x000fe400078e0232 */
[----:B------:R0:W1:Y:S02]  /*0490*/  I2F.F64.U64 R10, R14 ;  /* 0x0000000e000a7312 */ /* 0x0000640000301800 */
[----:B------:R-:W-:-:S03]  /*04a0*/  IMAD.WIDE.U32 R12, R12, 0x200000, RZ ;  /* 0x002000000c0c7825 */ /* 0x000fc600078e00ff */
[----:B------:R-:W-:Y:S01]  /*04b0*/  LOP3.LUT R12, R12, R5, RZ, 0x3c, !PT ;  /* 0x000000050c0c7212 */ /* 0x000fe200078e3cff */
[----:B------:R-:W-:Y:S01]  /*04c0*/  IMAD.MOV.U32 R5, RZ, RZ, R9 ;  /* 0x000000ffff057224 */ /* 0x000fe200078e0009 */
[----:B0-----:R-:W-:Y:S01]  /*04d0*/  CS2R R14, SRZ ;  /* 0x00000000000e7805 */ /* 0x001fe2000001ff00 */
[----:B------:R-:W-:-:S03]  /*04e0*/  IMAD.MOV.U32 R9, RZ, RZ, R33 ;  /* 0x000000ffff097224 */ /* 0x000fc600078e0021 */
[----:B------:R-:W0:Y:S01]  /*04f0*/  I2F.F64.U64 R12, R12 ;  /* 0x0000000c000c7312 */ /* 0x000e220000301800 */
[----:B-1----:R-:W-:-:S10]  /*0500*/  DFMA R28, R10, R30, 5.5511151231257827021e-17 ;  /* 0x3c9000000a1c742b */ /* 0x002fd4000000001e */
[----:B------:R-:W1:Y:S01]  /*0510*/  F2F.F32.F64 R29, R28 ;  /* 0x0000001c001d7310 */ /* 0x000e620000301000 */
[----:B0-----:R-:W-:Y:S01]  /*0520*/  DFMA R30, R12, R30, 5.5511151231257827021e-17 ;  /* 0x3c9000000c1e742b */ /* 0x001fe2000000001e */
[----:B------:R-:W-:-:S09]  /*0530*/  CS2R R12, SRZ ;  /* 0x00000000000c7805 */ /* 0x000fd2000001ff00 */
[----:B------:R-:W0:Y:S01]  /*0540*/  F2F.F32.F64 R30, R30 ;  /* 0x0000001e001e7310 */ /* 0x000e220000301000 */
[----:B-1----:R-:W-:Y:S01]  /*0550*/  FFMA R10, R29, 0.30000001192092895508, R24 ;  /* 0x3e99999a1d0a7823 */ /* 0x002fe20000000018 */
[----:B------:R-:W-:-:S06]  /*0560*/  CS2R R28, SRZ ;  /* 0x00000000001c7805 */ /* 0x000fcc000001ff00 */
[----:B------:R-:W1:Y:S01]  /*0570*/  F2F.F64.F32 R10, R10 ;  /* 0x0000000a000a7310 */ /* 0x000e620000201800 */
[----:B0-----:R-:W-:Y:S01]  /*0580*/  FFMA R20, R30, 0.30000001192092895508, R25 ;  /* 0x3e99999a1e147823 */ /* 0x001fe20000000019 */
[----:B------:R-:W-:-:S06]  /*0590*/  CS2R R30, SRZ ;  /* 0x00000000001e7805 */ /* 0x000fcc000001ff00 */
[----:B------:R-:W0:Y:S02]  /*05a0*/  F2F.F64.F32 R20, R20 ;  /* 0x0000001400147310 */ /* 0x000e240000201800 */
.L_x_18:
[C---:B------:R-:W-:Y:S02]  /*05b0*/  DMUL R32, R14.reuse, R14 ;  /* 0x0000000e0e207228 */ /* 0x040fe40000000000 */
[----:B------:R-:W-:Y:S02]  /*05c0*/  DMUL R34, R14, R12 ;  /* 0x0000000c0e227228 */ /* 0x000fe40000000000 */
[----:B------:R-:W-:-:S04]  /*05d0*/  DMUL R36, R30, R30 ;  /* 0x0000001e1e247228 */ /* 0x000fc80000000000 */
[-C--:B------:R-:W-:Y:S02]  /*05e0*/  DFMA R32, R12, R12.reuse, -R32 ;  /* 0x0000000c0c20722b */ /* 0x080fe40000000820 */
[----:B------:R-:W-:Y:S02]  /*05f0*/  DFMA R34, R14, R12, R34 ;  /* 0x0000000c0e22722b */ /* 0x000fe40000000022 */
[-C--:B------:R-:W-:Y:S02]  /*0600*/  DMUL R14, R30, R28.reuse ;  /* 0x0000001c1e0e7228 */ /* 0x080fe40000000000 */
[----:B------:R-:W-:Y:S02]  /*0610*/  DFMA R36, R28, R28, -R36 ;  /* 0x0000001c1c24722b */ /* 0x000fe40000000824 */
[----:B-1----:R-:W-:Y:S02]  /*0620*/  DADD R12, R10, R32 ;  /* 0x000000000a0c7229 */ /* 0x002fe40000000020 */
[----:B0-----:R-:W-:-:S02]  /*0630*/  DADD R34, R20, R34 ;  /* 0x0000000014227229 */ /* 0x001fc40000000022 */
[----:B------:R-:W-:Y:S02]  /*0640*/  DFMA R30, R30, R28, R14 ;  /* 0x0000001c1e1e722b */ /* 0x000fe4000000000e */
[----:B------:R-:W-:-:S04]  /*0650*/  DADD R28, R10, R36 ;  /* 0x000000000a1c7229 */ /* 0x000fc80000000024 */
[-C--:B------:R-:W-:Y:S02]  /*0660*/  DMUL R32, R12, R34.reuse ;  /* 0x000000220c207228 */ /* 0x080fe40000000000 */
[----:B------:R-:W-:Y:S02]  /*0670*/  DMUL R14, R34, R34 ;  /* 0x00000022220e7228 */ /* 0x000fe40000000000 */
[----:B------:R-:W-:-:S04]  /*0680*/  DADD R30, R20, R30 ;  /* 0x00000000141e7229 */ /* 0x000fc8000000001e */
[C---:B------:R-:W-:Y:S02]  /*0690*/  DFMA R32, R12.reuse, R34, R32 ;  /* 0x000000220c20722b */ /* 0x040fe40000000020 */
[----:B------:R-:W-:-:S06]  /*06a0*/  DFMA R14, R12, R12, -R14 ;  /* 0x0000000c0c0e722b */ /* 0x000fcc000000080e */
[----:B------:R-:W-:Y:S02]  /*06b0*/  DADD R32, R20, R32 ;  /* 0x0000000014207229 */ /* 0x000fe40000000020 */
[----:B------:R-:W-:-:S06]  /*06c0*/  DADD R12, R10, R14 ;  /* 0x000000000a0c7229 */ /* 0x000fcc000000000e */
[----:B------:R-:W-:-:S06]  /*06d0*/  DSETP.NEU.AND P0, PT, R32, R30, PT ;  /* 0x0000001e2000722a */ /* 0x000fcc0003f0d000 */
[----:B------:R-:W-:-:S14]  /*06e0*/  DSETP.NEU.OR P0, PT, R12, R28, P0 ;  /* 0x0000001c0c00722a */ /* 0x000fdc000070d400 */
[----:B------:R-:W-:Y:S05]  /*06f0*/  @!P0 BRA `(.L_x_11) ;  /* 0x0000000000d08947 */ /* 0x000fea0003800000 */
[----:B------:R-:W-:Y:S01]  /*0700*/  DADD R46, -RZ, |R12| ;  /* 0x00000000ff2e7229 */ /* 0x000fe2000000050c */
[----:B------:R-:W-:Y:S01]  /*0710*/  BSSY.RECONVERGENT B2, `(.L_x_12) ;  /* 0x0000005000027945 */ /* 0x000fe20003800200 */
[----:B------:R-:W-:Y:S01]  /*0720*/  IMAD.MOV.U32 R14, RZ, RZ, R32 ;  /* 0x000000ffff0e7224 */ /* 0x000fe200078e0020 */
[----:B------:R-:W-:Y:S01]  /*0730*/  MOV R0, 0x760 ;  /* 0x0000076000007802 */ /* 0x000fe20000000f00 */
[----:B------:R-:W-:-:S07]  /*0740*/  IMAD.MOV.U32 R15, RZ, RZ, R33 ;  /* 0x000000ffff0f7224 */ /* 0x000fce00078e0021 */
[----:B------:R-:W-:Y:S05]  /*0750*/  CALL.REL.NOINC `($_Z13compute_untilPfS_S_fP17curandStateXORWOW$__internal_accurate_pow) ;  /* 0x0000001800207944 */ /* 0x000fea0003c00000 */
[----:B------:R-:W-:Y:S05]  /*0760*/  BSYNC.RECONVERGENT B2 ;  /* 0x0000000000027941 */ /* 0x000fea0003800200 */
.L_x_12:
[C---:B------:R-:W-:Y:S01]  /*0770*/  DADD R32, R12.reuse, 2 ;  /* 0x400000000c207429 */ /* 0x040fe20000000000 */
[----:B------:R-:W-:Y:S01]  /*0780*/  BSSY.RECONVERGENT B2, `(.L_x_13) ;  /* 0x000000e000027945 */ /* 0x000fe20003800200 */
[----:B------:R-:W-:Y:S02]  /*0790*/  DSETP.NEU.AND P2, PT, R12, RZ, PT ;  /* 0x000000ff0c00722a */ /* 0x000fe40003f4d000 */
[----:B------:R-:W-:-:S06]  /*07a0*/  DADD R46, -RZ, |R14| ;  /* 0x00000000ff2e7229 */ /* 0x000fcc000000050e */
[----:B------:R-:W-:Y:S02]  /*07b0*/  LOP3.LUT R32, R33, 0x7ff00000, RZ, 0xc0, !PT ;  /* 0x7ff0000021207812 */ /* 0x000fe400078ec0ff */
[----:B------:R-:W-:Y:S02]  /*07c0*/  FSEL R33, R38, RZ, P2 ;  /* 0x000000ff26217208 */ /* 0x000fe40001000000 */
[----:B------:R-:W-:Y:S02]  /*07d0*/  ISETP.NE.AND P3, PT, R32, 0x7ff00000, PT ;  /* 0x7ff000002000780c */ /* 0x000fe40003f65270 */
[----:B------:R-:W-:-:S11]  /*07e0*/  FSEL R32, R36, RZ, P2 ;  /* 0x000000ff24207208 */ /* 0x000fd60001000000 */
[----:B------:R-:W-:Y:S05]  /*07f0*/  @P3 BRA `(.L_x_14) ;  /* 0x0000000000183947 */ /* 0x000fea0003800000 */
[----:B------:R-:W-:-:S14]  /*0800*/  DSETP.NAN.AND P2, PT, R12, R12, PT ;  /* 0x0000000c0c00722a */ /* 0x000fdc0003f48000 */
[----:B------:R-:W-:Y:S01]  /*0810*/  @P2 DADD R32, R12, 2 ;  /* 0x400000000c202429 */ /* 0x000fe20000000000 */
[----:B------:R-:W-:Y:S10]  /*0820*/  @P2 BRA `(.L_x_14) ;  /* 0x00000000000c2947 */ /* 0x000ff40003800000 */
[----:B------:R-:W-:-:S14]  /*0830*/  DSETP.NEU.AND P2, PT, |R12|, +INF , PT ;  /* 0x7ff000000c00742a */ /* 0x000fdc0003f4d200 */
[----:B------:R-:W-:Y:S02]  /*0840*/  @!P2 IMAD.MOV.U32 R32, RZ, RZ, 0x0 ;  /* 0x00000000ff20a424 */ /* 0x000fe400078e00ff */
[----:B------:R-:W-:-:S07]  /*0850*/  @!P2 IMAD.MOV.U32 R33, RZ, RZ, 0x7ff00000 ;  /* 0x7ff00000ff21a424 */ /* 0x000fce00078e00ff */
.L_x_14:
[----:B------:R-:W-:Y:S05]  /*0860*/  BSYNC.RECONVERGENT B2 ;  /* 0x0000000000027941 */ /* 0x000fea0003800200 */
.L_x_13:
[----:B------:R-:W-:Y:S01]  /*0870*/  BSSY.RECONVERGENT B2, `(.L_x_15) ;  /* 0x0000003000027945 */ /* 0x000fe20003800200 */
[----:B------:R-:W-:-:S07]  /*0880*/  MOV R0, 0x8a0 ;  /* 0x000008a000007802 */ /* 0x000fce0000000f00 */
[----:B------:R-:W-:Y:S05]  /*0890*/  CALL.REL.NOINC `($_Z13compute_untilPfS_S_fP17curandStateXORWOW$__internal_accurate_pow) ;  /* 0x0000001400d07944 */ /* 0x000fea0003c00000 */
[----:B------:R-:W-:Y:S05]  /*08a0*/  BSYNC.RECONVERGENT B2 ;  /* 0x0000000000027941 */ /* 0x000fea0003800200 */
.L_x_15:
[C---:B------:R-:W-:Y:S01]  /*08b0*/  DADD R34, R14.reuse, 2 ;  /* 0x400000000e227429 */ /* 0x040fe20000000000 */
[----:B------:R-:W-:Y:S01]  /*08c0*/  BSSY.RECONVERGENT B2, `(.L_x_16) ;  /* 0x000000d000027945 */ /* 0x000fe20003800200 */
[----:B------:R-:W-:-:S08]  /*08d0*/  DSETP.NEU.AND P2, PT, R14, RZ, PT ;  /* 0x000000ff0e00722a */ /* 0x000fd00003f4d000 */
        /* <DEDUP_REMOVED lines=11> */
.L_x_17:
[----:B------:R-:W-:Y:S05]  /*0990*/  BSYNC.RECONVERGENT B2 ;  /* 0x0000000000027941 */ /* 0x000fea0003800200 */
.L_x_16:
[----:B------:R-:W-:Y:S02]  /*09a0*/  DSETP.NEU.AND P2, PT, R14, 1, PT ;  /* 0x3ff000000e00742a */ /* 0x000fe40003f4d000 */
[----:B------:R-:W-:-:S04]  /*09b0*/  DSETP.NEU.AND P3, PT, R12, 1, PT ;  /* 0x3ff000000c00742a */ /* 0x000fc80003f6d000 */
[----:B------:R-:W-:Y:S02]  /*09c0*/  FSEL R34, R34, RZ, P2 ;  /* 0x000000ff22227208 */ /* 0x000fe40001000000 */
[----:B------:R-:W-:Y:S02]  /*09d0*/  FSEL R35, R35, 1.875, P2 ;  /* 0x3ff0000023237808 */ /* 0x000fe40001000000 */
[----:B------:R-:W-:Y:S02]  /*09e0*/  FSEL R32, R32, RZ, P3 ;  /* 0x000000ff20207208 */ /* 0x000fe40001800000 */
[----:B------:R-:W-:-:S06]  /*09f0*/  FSEL R33, R33, 1.875, P3 ;  /* 0x3ff0000021217808 */ /* 0x000fcc0001800000 */
[----:B------:R-:W-:-:S10]  /*0a00*/  DADD R32, R32, R34 ;  /* 0x0000000020207229 */ /* 0x000fd40000000022 */
[----:B------:R-:W0:Y:S02]  /*0a10*/  F2F.F32.F64 R32, R32 ;  /* 0x0000002000207310 */ /* 0x000e240000301000 */
[----:B0-----:R-:W-:-:S13]  /*0a20*/  FSETP.GT.AND P2, PT, R32, 4, PT ;  /* 0x408000002000780b */ /* 0x001fda0003f44000 */
[----:B------:R-:W-:Y:S05]  /*0a30*/  @!P2 BRA `(.L_x_18) ;  /* 0xfffffff800dca947 */ /* 0x000fea000383ffff */
.L_x_11:
[----:B------:R-:W-:Y:S05]  /*0a40*/  BSYNC.RECONVERGENT B0 ;  /* 0x0000000000007941 */ /* 0x000fea0003800200 */
.L_x_10:
[----:B------:R-:W-:Y:S01]  /*0a50*/  @!P0 FADD R51, R51, 1 ;  /* 0x3f80000033338421 */ /* 0x000fe20000000000 */
[----:B------:R-:W-:Y:S06]  /*0a60*/  @P1 BRA `(.L_x_19) ;  /* 0xfffffff400f41947 */ /* 0x000fec000383ffff */
[----:B------:R-:W-:Y:S05]  /*0a70*/  BSYNC.RECONVERGENT B1 ;  /* 0x0000000000017941 */ /* 0x000fea0003800200 */
.L_x_9:
[----:B------:R-:W0:Y:S01]  /*0a80*/  LDC.64 R10, c[0x0][0x380] ;  /* 0x0000e000ff0a7b82 */ /* 0x000e220000000a00 */
[----:B------:R-:W-:Y:S02]  /*0a90*/  VIADD R14, R4, 0x601dfd40 ;  /* 0x601dfd40040e7836 */ /* 0x000fe40000000000 */
[----:B------:R-:W-:-:S05]  /*0aa0*/  IMAD.MOV.U32 R15, RZ, RZ, R5 ;  /* 0x000000ffff0f7224 */ /* 0x000fca00078e0005 */
[----:B------:R-:W1:Y:S01]  /*0ab0*/  LDC.64 R12, c[0x0][0x3a0] ;  /* 0x0000e800ff0c7b82 */ /* 0x000e620000000a00 */
[----:B0-----:R-:W-:Y:S01]  /*0ac0*/  IMAD.WIDE R4, R2, 0x4, R10 ;  /* 0x0000000402047825 */ /* 0x001fe200078e020a */
[----:B-1----:R-:W-:Y:S04]  /*0ad0*/  STG.E.64 desc[UR36][R12.64+0x8], R6 ;  /* 0x000008060c007986 */ /* 0x002fe8000c101b24 */
[----:B------:R-:W-:Y:S04]  /*0ae0*/  STG.E.64 desc[UR36][R12.64+0x10], R8 ;  /* 0x000010080c007986 */ /* 0x000fe8000c101b24 */
[----:B------:R-:W-:Y:S04]  /*0af0*/  STG.E.64 desc[UR36][R12.64], R14 ;  /* 0x0000000e0c007986 */ /* 0x000fe8000c101b24 */
[----:B------:R-:W2:Y:S02]  /*0b00*/  LDG.E R0, desc[UR36][R4.64] ;  /* 0x0000002404007981 */ /* 0x000ea4000c1e1900 */
[----:B--2---:R-:W-:-:S05]  /*0b10*/  FADD R51, R51, R0 ;  /* 0x0000000033337221 */ /* 0x004fca0000000000 */
[----:B------:R0:W-:Y:S04]  /*0b20*/  STG.E desc[UR36][R4.64], R51 ;  /* 0x0000003304007986 */ /* 0x0001e8000c101924 */
[----:B------:R-:W2:Y:S01]  /*0b30*/  LDG.E R0, desc[UR36][R26.64] ;  /* 0x000000241a007981 */ /* 0x000ea2000c1e1900 */
[----:B------:R-:W-:Y:S01]  /*0b40*/  FSETP.GEU.AND P0, PT, |R51|, 9.9999997171806853657e-10, PT ;  /* 0x3089705f3300780b */ /* 0x000fe20003f0e200 */
[----:B------:R-:W-:-:S12]  /*0b50*/  BSSY.RECONVERGENT B0, `(.L_x_20) ;  /* 0x0000013000007945 */ /* 0x000fd80003800200 */
[----:B0-----:R-:W-:-:S04]  /*0b60*/  @!P0 IMAD.MOV.U32 R51, RZ, RZ, 0x3f800000 ;  /* 0x3f800000ff338424 */ /* 0x001fc800078e00ff */
[----:B--2---:R-:W-:-:S05]  /*0b70*/  @P0 FADD R3, -R0, R51 ;  /* 0x0000003300030221 */ /* 0x004fca0000000100 */
[----:B------:R-:W-:Y:S01]  /*0b80*/  FSETP.GEU.OR P1, PT, |R3|, 9.9999997171806853657e-10, !P0 ;  /* 0x3089705f0300780b */ /* 0x000fe2000472e600 */
[----:B------:R-:W-:-:S12]  /*0b90*/  @!P0 FADD R3, R0, 1 ;  /* 0x3f80000000038421 */ /* 0x000fd80000000000 */
[----:B------:R-:W-:-:S04]  /*0ba0*/  @!P1 FADD R0, R0, 1 ;  /* 0x3f80000000009421 */ /* 0x000fc80000000000 */
[----:B------:R-:W-:-:S04]  /*0bb0*/  @P0 IMAD.MOV.U32 R3, RZ, RZ, R0 ;  /* 0x000000ffff030224 */ /* 0x000fc800078e0000 */
[----:B------:R-:W0:Y:S08]  /*0bc0*/  MUFU.RCP R0, R3 ;  /* 0x0000000300007308 */ /* 0x000e300000001000 */
[----:B------:R-:W1:Y:S01]  /*0bd0*/  FCHK P0, R51, R3 ;  /* 0x0000000333007302 */ /* 0x000e620000000000 */
[----:B0-----:R-:W-:-:S04]  /*0be0*/  FFMA R7, R0, -R3, 1 ;  /* 0x3f80000000077423 */ /* 0x001fc80000000803 */
[----:B------:R-:W-:-:S04]  /*0bf0*/  FFMA R0, R0, R7, R0 ;  /* 0x0000000700007223 */ /* 0x000fc80000000000 */
[----:B------:R-:W-:-:S04]  /*0c00*/  FFMA R4, R0, R51, RZ ;  /* 0x0000003300047223 */ /* 0x000fc800000000ff */
[----:B------:R-:W-:-:S04]  /*0c10*/  FFMA R5, R4, -R3, R51 ;  /* 0x8000000304057223 */ /* 0x000fc80000000033 */
[----:B------:R-:W-:Y:S01]  /*0c20*/  FFMA R0, R0, R5, R4 ;  /* 0x0000000500007223 */ /* 0x000fe20000000004 */
[----:B-1----:R-:W-:Y:S06]  /*0c30*/  @!P0 BRA `(.L_x_21) ;  /* 0x0000000000108947 */ /* 0x002fec0003800000 */
[----:B------:R-:W-:Y:S01]  /*0c40*/  IMAD.MOV.U32 R0, RZ, RZ, R51 ;  /* 0x000000ffff007224 */ /* 0x000fe200078e0033 */
[----:B------:R-:W-:-:S07]  /*0c50*/  MOV R4, 0xc70 ;  /* 0x00000c7000047802 */ /* 0x000fce0000000f00 */
[----:B------:R-:W-:Y:S05]  /*0c60*/  CALL.REL.NOINC `($__internal_2_$__cuda_sm3x_div_rn_noftz_f32_slowpath) ;  /* 0x0000000c00407944 */ /* 0x000fea0003c00000 */
[----:B------:R-:W-:-:S07]  /*0c70*/  IMAD.MOV.U32 R0, RZ, RZ, R7 ;  /* 0x000000ffff007224 */ /* 0x000fce00078e0007 */
.L_x_21:
[----:B------:R-:W-:Y:S05]  /*0c80*/  BSYNC.RECONVERGENT B0 ;  /* 0x0000000000007941 */ /* 0x000fea0003800200 */
.L_x_20:
[----:B------:R-:W0:Y:S01]  /*0c90*/  F2F.F64.F32 R6, R3 ;  /* 0x0000000300067310 */ /* 0x000e220000201800 */
[----:B------:R-:W-:Y:S01]  /*0ca0*/  IMAD.MOV.U32 R8, RZ, RZ, 0x1 ;  /* 0x00000001ff087424 */ /* 0x000fe200078e00ff */
[----:B------:R-:W-:Y:S06]  /*0cb0*/  BSSY.RECONVERGENT B0, `(.L_x_22) ;  /* 0x0000015000007945 */ /* 0x000fec0003800200 */
[----:B------:R-:W1:Y:S08]  /*0cc0*/  F2F.F64.F32 R4, R0 ;  /* 0x0000000000047310 */ /* 0x000e700000201800 */
[----:B0-----:R-:W0:Y:S02]  /*0cd0*/  MUFU.RCP64H R9, R7 ;  /* 0x0000000700097308 */ /* 0x001e240000001800 */
[----:B0-----:R-:W-:-:S08]  /*0ce0*/  DFMA R10, -R6, R8, 1 ;  /* 0x3ff00000060a742b */ /* 0x001fd00000000108 */
[----:B------:R-:W-:-:S08]  /*0cf0*/  DFMA R10, R10, R10, R10 ;  /* 0x0000000a0a0a722b */ /* 0x000fd0000000000a */
[----:B------:R-:W-:Y:S02]  /*0d00*/  DFMA R10, R8, R10, R8 ;  /* 0x0000000a080a722b */ /* 0x000fe40000000008 */
[----:B-1----:R-:W-:-:S06]  /*0d10*/  DADD R8, -R4, 1 ;  /* 0x3ff0000004087429 */ /* 0x002fcc0000000100 */
[----:B------:R-:W-:Y:S02]  /*0d20*/  DFMA R12, -R6, R10, 1 ;  /* 0x3ff00000060c742b */ /* 0x000fe4000000010a */
[----:B------:R-:W-:-:S06]  /*0d30*/  DMUL R14, R4, R8 ;  /* 0x00000008040e7228 */ /* 0x000fcc0000000000 */
[----:B------:R-:W-:-:S04]  /*0d40*/  DFMA R12, R10, R12, R10 ;  /* 0x0000000c0a0c722b */ /* 0x000fc8000000000a */
[----:B------:R-:W-:-:S04]  /*0d50*/  FSETP.GEU.AND P1, PT, |R15|, 6.5827683646048100446e-37, PT ;  /* 0x036000000f00780b */ /* 0x000fc80003f2e200 */
[----:B------:R-:W-:-:S08]  /*0d60*/  DMUL R4, R14, R12 ;  /* 0x0000000c0e047228 */ /* 0x000fd00000000000 */
[----:B------:R-:W-:-:S08]  /*0d70*/  DFMA R8, -R6, R4, R14 ;  /* 0x000000040608722b */ /* 0x000fd0000000010e */
[----:B------:R-:W-:-:S10]  /*0d80*/  DFMA R4, R12, R8, R4 ;  /* 0x000000080c04722b */ /* 0x000fd40000000004 */
[----:B------:R-:W-:-:S05]  /*0d90*/  FFMA R3, RZ, R7, R5 ;  /* 0x00000007ff037223 */ /* 0x000fca0000000005 */
[----:B------:R-:W-:-:S13]  /*0da0*/  FSETP.GT.AND P0, PT, |R3|, 1.469367938527859385e-39, PT ;  /* 0x001000000300780b */ /* 0x000fda0003f04200 */
[----:B------:R-:W-:Y:S05]  /*0db0*/  @P0 BRA P1, `(.L_x_23) ;  /* 0x0000000000100947 */ /* 0x000fea0000800000 */
[----:B------:R-:W-:-:S07]  /*0dc0*/  MOV R0, 0xde0 ;  /* 0x00000de000007802 */ /* 0x000fce0000000f00 */
[----:B------:R-:W-:Y:S05]  /*0dd0*/  CALL.REL.NOINC `($__internal_0_$__cuda_sm20_div_rn_f64_full) ;  /* 0x0000000000b47944 */ /* 0x000fea0003c00000 */
[----:B------:R-:W-:Y:S02]  /*0de0*/  IMAD.MOV.U32 R4, RZ, RZ, R12 ;  /* 0x000000ffff047224 */ /* 0x000fe400078e000c */
[----:B------:R-:W-:-:S07]  /*0df0*/  IMAD.MOV.U32 R5, RZ, RZ, R13 ;  /* 0x000000ffff057224 */ /* 0x000fce00078e000d */
.L_x_23:
[----:B------:R-:W-:Y:S05]  /*0e00*/  BSYNC.RECONVERGENT B0 ;  /* 0x0000000000007941 */ /* 0x000fea0003800200 */
.L_x_22:
[----:B------:R-:W0:Y:S01]  /*0e10*/  MUFU.RSQ64H R7, R5 ;  /* 0x0000000500077308 */ /* 0x000e220000001c00 */
[----:B------:R-:W-:Y:S01]  /*0e20*/  VIADD R6, R5, 0xfcb00000 ;  /* 0xfcb0000005067836 */ /* 0x000fe20000000000 */
[----:B------:R-:W-:Y:S01]  /*0e30*/  BSSY.RECONVERGENT B0, `(.L_x_24) ;  /* 0x0000011000007945 */ /* 0x000fe20003800200 */
[----:B------:R-:W-:Y:S02]  /*0e40*/  IMAD.MOV.U32 R10, RZ, RZ, 0x0 ;  /* 0x00000000ff0a7424 */ /* 0x000fe400078e00ff */
[----:B------:R-:W-:Y:S01]  /*0e50*/  IMAD.MOV.U32 R11, RZ, RZ, 0x3fd80000 ;  /* 0x3fd80000ff0b7424 */ /* 0x000fe200078e00ff */
[----:B------:R-:W-:Y:S01]  /*0e60*/  ISETP.GE.U32.AND P0, PT, R6, 0x7ca00000, PT ;  /* 0x7ca000000600780c */ /* 0x000fe20003f06070 */
[----:B0-----:R-:W-:-:S08]  /*0e70*/  DMUL R8, R6, R6 ;  /* 0x0000000606087228 */ /* 0x001fd00000000000 */
[----:B------:R-:W-:-:S08]  /*0e80*/  DFMA R8, -R8, R4, 1 ;  /* 0x3ff000000808742b */ /* 0x000fd00000000104 */
[----:B------:R-:W-:Y:S02]  /*0e90*/  DFMA R10, R8, R10, 0.5 ;  /* 0x3fe00000080a742b */ /* 0x000fe4000000000a */
[----:B------:R-:W-:-:S08]  /*0ea0*/  DMUL R8, R6, R8 ;  /* 0x0000000806087228 */ /* 0x000fd00000000000 */
[----:B------:R-:W-:-:S08]  /*0eb0*/  DFMA R10, R10, R8, R6 ;  /* 0x000000080a0a722b */ /* 0x000fd00000000006 */
[----:B------:R-:W-:Y:S02]  /*0ec0*/  DMUL R12, R10, R4 ;  /* 0x000000040a0c7228 */ /* 0x000fe40000000000 */
[----:B------:R-:W-:Y:S02]  /*0ed0*/  VIADD R9, R11, 0xfff00000 ;  /* 0xfff000000b097836 */ /* 0x000fe40000000000 */
[----:B------:R-:W-:-:S04]  /*0ee0*/  IMAD.MOV.U32 R8, RZ, RZ, R10 ;  /* 0x000000ffff087224 */ /* 0x000fc800078e000a */
[----:B------:R-:W-:-:S08]  /*0ef0*/  DFMA R20, R12, -R12, R4 ;  /* 0x8000000c0c14722b */ /* 0x000fd00000000004 */
[----:B------:R-:W-:Y:S01]  /*0f00*/  DFMA R14, R20, R8, R12 ;  /* 0x00000008140e722b */ /* 0x000fe2000000000c */
[----:B------:R-:W-:Y:S10]  /*0f10*/  @!P0 BRA `(.L_x_25) ;  /* 0x0000000000088947 */ /* 0x000ff40003800000 */
[----:B------:R-:W-:-:S07]  /*0f20*/  MOV R0, 0xf40 ;  /* 0x00000f4000007802 */ /* 0x000fce0000000f00 */
[----:B------:R-:W-:Y:S05]  /*0f30*/  CALL.REL.NOINC `($__internal_1_$__cuda_sm20_dsqrt_rn_f64_mediumpath_v1) ;  /* 0x0000000400d07944 */ /* 0x000fea0003c00000 */
.L_x_25:
[----:B------:R-:W-:Y:S05]  /*0f40*/  BSYNC.RECONVERGENT B0 ;  /* 0x0000000000007941 */ /* 0x000fea0003800200 */
.L_x_24:
[----:B------:R-:W0:Y:S01]  /*0f50*/  F2F.F32.F64 R3, R14 ;  /* 0x0000000e00037310 */ /* 0x000e220000301000 */
[----:B------:R-:W1:Y:S01]  /*0f60*/  LDCU UR4, c[0x0][0x2f8] ;  /* 0x00005f00ff0477ac */ /* 0x000e620008000800 */
[----:B------:R-:W-:Y:S01]  /*0f70*/  MOV R0, 0x48 ;  /* 0x0000004800007802 */ /* 0x000fe20000000f00 */
[----:B------:R-:W-:Y:S02]  /*0f80*/  IMAD.MOV.U32 R6, RZ, RZ, R22 ;  /* 0x000000ffff067224 */ /* 0x000fe400078e0016 */
[----:B------:R-:W-:Y:S01]  /*0f90*/  IMAD.MOV.U32 R7, RZ, RZ, R23 ;  /* 0x000000ffff077224 */ /* 0x000fe200078e0017 */
[----:B------:R2:W3:Y:S02]  /*0fa0*/  LDC.64 R10, c[0x4][R0] ;  /* 0x01000000000a7b82 */ /* 0x0004e40000000a00 */
[----:B0-----:R-:W0:Y:S01]  /*0fb0*/  F2F.F64.F32 R8, R3 ;  /* 0x0000000300087310 */ /* 0x001e220000201800 */
[----:B------:R2:W-:Y:S01]  /*0fc0*/  STG.E desc[UR36][R16.64], R3 ;  /* 0x0000000310007986 */ /* 0x0005e2000c101924 */
[----:B-1----:R-:W-:Y:S01]  /*0fd0*/  VIADD R13, R22, -UR4 ;  /* 0x80000004160d7c36 */ /* 0x002fe20008000000 */
[----:B------:R-:W1:Y:S04]  /*0fe0*/  LDCU.64 UR4, c[0x4][0x40] ;  /* 0x01000800ff0477ac */ /* 0x000e680008000a00 */
[----:B------:R2:W-:Y:S04]  /*0ff0*/  STL.64 [R13], R18 ;  /* 0x000000120d007387 */ /* 0x0005e80000100a00 */
[----:B------:R2:W-:Y:S04]  /*1000*/  STL [R13+0x10], R2 ;  /* 0x000010020d007387 */ /* 0x0005e80000100800 */
[----:B0-----:R2:W-:Y:S01]  /*1010*/  STL.64 [R13+0x8], R8 ;  /* 0x000008080d007387 */ /* 0x0015e20000100a00 */
[----:B-1----:R-:W-:Y:S01]  /*1020*/  MOV R4, UR4 ;  /* 0x0000000400047c02 */ /* 0x002fe20008000f00 */
[----:B------:R-:W-:-:S07]  /*1030*/  IMAD.U32 R5, RZ, RZ, UR5 ;  /* 0x00000005ff057e24 */ /* 0x000fce000f8e00ff */
[----:B------:R-:W-:-:S07]  /*1040*/  LEPC R20, `(.L_x_26) ;  /* 0x000000001014794e */ /* 0x000fce0000000000 */
[----:B--23--:R-:W-:Y:S05]  /*1050*/  CALL.ABS.NOINC R10 ;  /* 0x000000000a007343 */ /* 0x00cfea0003c00000 */
.L_x_26:
[----:B------:R-:W2:Y:S01]  /*1060*/  LDG.E R0, desc[UR36][R16.64] ;  /* 0x0000002410007981 */ /* 0x000ea2000c1e1900 */
[----:B------:R-:W2:Y:S02]  /*1070*/  LDCU UR4, c[0x0][0x398] ;  /* 0x00007300ff0477ac */ /* 0x000ea40008000800 */
[----:B--2---:R-:W-:-:S13]  /*1080*/  FSETP.GT.AND P0, PT, R0, UR4, PT ;  /* 0x0000000400007c0b */ /* 0x004fda000bf04000 */
[----:B------:R-:W-:Y:S05]  /*1090*/  @P0 BRA `(.L_x_27) ;  /* 0xfffffff0003c0947 */ /* 0x000fea000383ffff */
[----:B------:R-:W-:Y:S05]  /*10a0*/  EXIT ;  /* 0x000000000000794d */ /* 0x000fea0003800000 */
        .weak           $__internal_0_$__cuda_sm20_div_rn_f64_full
        .type           $__internal_0_$__cuda_sm20_div_rn_f64_full,@function
        .size           $__internal_0_$__cuda_sm20_div_rn_f64_full,($__internal_1_$__cuda_sm20_dsqrt_rn_f64_mediumpath_v1 - $__internal_0_$__cuda_sm20_div_rn_f64_full)
$__internal_0_$__cuda_sm20_div_rn_f64_full:
[C---:B------:R-:W-:Y:S01]  /*10b0*/  FSETP.GEU.AND P0, PT, |R7|.reuse, 1.469367938527859385e-39, PT ;  /* 0x001000000700780b */ /* 0x040fe20003f0e200 */
[----:B------:R-:W-:Y:S01]  /*10c0*/  IMAD.MOV.U32 R9, RZ, RZ, R15 ;  /* 0x000000ffff097224 */ /* 0x000fe200078e000f */
[C---:B------:R-:W-:Y:S01]  /*10d0*/  LOP3.LUT R4, R7.reuse, 0x800fffff, RZ, 0xc0, !PT ;  /* 0x800fffff07047812 */ /* 0x040fe200078ec0ff */
[----:B------:R-:W-:Y:S01]  /*10e0*/  IMAD.MOV.U32 R10, RZ, RZ, 0x1 ;  /* 0x00000001ff0a7424 */ /* 0x000fe200078e00ff */
[----:B------:R-:W-:Y:S01]  /*10f0*/  LOP3.LUT R28, R7, 0x7ff00000, RZ, 0xc0, !PT ;  /* 0x7ff00000071c7812 */ /* 0x000fe200078ec0ff */
[----:B------:R-:W-:Y:S01]  /*1100*/  IMAD.MOV.U32 R8, RZ, RZ, R14 ;  /* 0x000000ffff087224 */ /* 0x000fe200078e000e */
[----:B------:R-:W-:Y:S01]  /*1110*/  LOP3.LUT R5, R4, 0x3ff00000, RZ, 0xfc, !PT ;  /* 0x3ff0000004057812 */ /* 0x000fe200078efcff */
[----:B------:R-:W-:Y:S01]  /*1120*/  IMAD.MOV.U32 R4, RZ, RZ, R6 ;  /* 0x000000ffff047224 */ /* 0x000fe200078e0006 */
[C---:B------:R-:W-:Y:S01]  /*1130*/  FSETP.GEU.AND P2, PT, |R9|.reuse, 1.469367938527859385e-39, PT ;  /* 0x001000000900780b */ /* 0x040fe20003f4e200 */
[----:B------:R-:W-:Y:S01]  /*1140*/  IMAD.MOV.U32 R30, RZ, RZ, 0x1ca00000 ;  /* 0x1ca00000ff1e7424 */ /* 0x000fe200078e00ff */
[----:B------:R-:W-:Y:S01]  /*1150*/  LOP3.LUT R3, R9, 0x7ff00000, RZ, 0xc0, !PT ;  /* 0x7ff0000009037812 */ /* 0x000fe200078ec0ff */
[----:B------:R-:W-:Y:S02]  /*1160*/  BSSY.RECONVERGENT B1, `(.L_x_28) ;  /* 0x000004e000017945 */ /* 0x000fe40003800200 */
[----:B------:R-:W-:Y:S01]  /*1170*/  @!P0 DMUL R4, R6, 8.98846567431157953865e+307 ;  /* 0x7fe0000006048828 */ /* 0x000fe20000000000 */
[----:B------:R-:W-:Y:S01]  /*1180*/  ISETP.GE.U32.AND P1, PT, R3, R28, PT ;  /* 0x0000001c0300720c */ /* 0x000fe20003f26070 */
[----:B------:R-:W-:-:S04]  /*1190*/  IMAD.MOV.U32 R29, RZ, RZ, R3 ;  /* 0x000000ffff1d7224 */ /* 0x000fc800078e0003 */
[----:B------:R-:W0:Y:S02]  /*11a0*/  MUFU.RCP64H R11, R5 ;  /* 0x00000005000b7308 */ /* 0x000e240000001800 */
[----:B------:R-:W-:Y:S02]  /*11b0*/  @!P2 LOP3.LUT R14, R7, 0x7ff00000, RZ, 0xc0, !PT ;  /* 0x7ff00000070ea812 */ /* 0x000fe400078ec0ff */
[----:B------:R-:W-:Y:S02]  /*11c0*/  @!P0 LOP3.LUT R28, R5, 0x7ff00000, RZ, 0xc0, !PT ;  /* 0x7ff00000051c8812 */ /* 0x000fe400078ec0ff */
[----:B------:R-:W-:-:S03]  /*11d0*/  @!P2 ISETP.GE.U32.AND P3, PT, R3, R14, PT ;  /* 0x0000000e0300a20c */ /* 0x000fc60003f66070 */
[----:B------:R-:W-:Y:S01]  /*11e0*/  VIADD R32, R28, 0xffffffff ;  /* 0xffffffff1c207836 */ /* 0x000fe20000000000 */
[----:B0-----:R-:W-:-:S08]  /*11f0*/  DFMA R12, R10, -R4, 1 ;  /* 0x3ff000000a0c742b */ /* 0x001fd00000000804 */
[----:B------:R-:W-:-:S08]  /*1200*/  DFMA R12, R12, R12, R12 ;  /* 0x0000000c0c0c722b */ /* 0x000fd0000000000c */
[----:B------:R-:W-:Y:S01]  /*1210*/  DFMA R14, R10, R12, R10 ;  /* 0x0000000c0a0e722b */ /* 0x000fe2000000000a */
[C---:B------:R-:W-:Y:S01]  /*1220*/  @!P2 SEL R13, R30.reuse, 0x63400000, !P3 ;  /* 0x634000001e0da807 */ /* 0x040fe20005800000 */
[----:B------:R-:W-:Y:S01]  /*1230*/  IMAD.MOV.U32 R10, RZ, RZ, R8 ;  /* 0x000000ffff0a7224 */ /* 0x000fe200078e0008 */
[----:B------:R-:W-:Y:S01]  /*1240*/  SEL R11, R30, 0x63400000, !P1 ;  /* 0x634000001e0b7807 */ /* 0x000fe20004800000 */
[----:B------:R-:W-:Y:S01]  /*1250*/  @!P2 IMAD.MOV.U32 R12, RZ, RZ, RZ ;  /* 0x000000ffff0ca224 */ /* 0x000fe200078e00ff */
[--C-:B------:R-:W-:Y:S02]  /*1260*/  @!P2 LOP3.LUT R13, R13, 0x80000000, R9.reuse, 0xf8, !PT ;  /* 0x800000000d0da812 */ /* 0x100fe400078ef809 */
[----:B------:R-:W-:Y:S01]  /*1270*/  LOP3.LUT R11, R11, 0x800fffff, R9, 0xf8, !PT ;  /* 0x800fffff0b0b7812 */ /* 0x000fe200078ef809 */
[----:B------:R-:W-:Y:S01]  /*1280*/  DFMA R20, R14, -R4, 1 ;  /* 0x3ff000000e14742b */ /* 0x000fe20000000804 */
[----:B------:R-:W-:-:S06]  /*1290*/  @!P2 LOP3.LUT R13, R13, 0x100000, RZ, 0xfc, !PT ;  /* 0x001000000d0da812 */ /* 0x000fcc00078efcff */
[----:B------:R-:W-:Y:S02]  /*12a0*/  @!P2 DFMA R10, R10, 2, -R12 ;  /* 0x400000000a0aa82b */ /* 0x000fe4000000080c */
[----:B------:R-:W-:-:S08]  /*12b0*/  DFMA R14, R14, R20, R14 ;  /* 0x000000140e0e722b */ /* 0x000fd0000000000e */
[----:B------:R-:W-:Y:S01]  /*12c0*/  @!P2 LOP3.LUT R29, R11, 0x7ff00000, RZ, 0xc0, !PT ;  /* 0x7ff000000b1da812 */ /* 0x000fe200078ec0ff */
[----:B------:R-:W-:-:S04]  /*12d0*/  DMUL R12, R14, R10 ;  /* 0x0000000a0e0c7228 */ /* 0x000fc80000000000 */
[----:B------:R-:W-:-:S04]  /*12e0*/  VIADD R31, R29, 0xffffffff ;  /* 0xffffffff1d1f7836 */ /* 0x000fc80000000000 */
[----:B------:R-:W-:Y:S01]  /*12f0*/  DFMA R20, R12, -R4, R10 ;  /* 0x800000040c14722b */ /* 0x000fe2000000000a */
[----:B------:R-:W-:-:S04]  /*1300*/  ISETP.GT.U32.AND P0, PT, R31, 0x7feffffe, PT ;  /* 0x7feffffe1f00780c */ /* 0x000fc80003f04070 */
[----:B------:R-:W-:-:S03]  /*1310*/  ISETP.GT.U32.OR P0, PT, R32, 0x7feffffe, P0 ;  /* 0x7feffffe2000780c */ /* 0x000fc60000704470 */
[----:B------:R-:W-:-:S10]  /*1320*/  DFMA R14, R14, R20, R12 ;  /* 0x000000140e0e722b */ /* 0x000fd4000000000c */
[----:B------:R-:W-:Y:S05]  /*1330*/  @P0 BRA `(.L_x_29) ;  /* 0x00000000006c0947 */ /* 0x000fea0003800000 */
[----:B------:R-:W-:-:S04]  /*1340*/  LOP3.LUT R12, R7, 0x7ff00000, RZ, 0xc0, !PT ;  /* 0x7ff00000070c7812 */ /* 0x000fc800078ec0ff */
[CC--:B------:R-:W-:Y:S02]  /*1350*/  VIADDMNMX R8, R3.reuse, -R12.reuse, 0xb9600000, !PT ;  /* 0xb960000003087446 */ /* 0x0c0fe4000780090c */
[----:B------:R-:W-:Y:S02]  /*1360*/  ISETP.GE.U32.AND P0, PT, R3, R12, PT ;  /* 0x0000000c0300720c */ /* 0x000fe40003f06070 */
[----:B------:R-:W-:Y:S02]  /*1370*/  VIMNMX R8, PT, PT, R8, 0x46a00000, PT ;  /* 0x46a0000008087848 */ /* 0x000fe40003fe0100 */
[----:B------:R-:W-:-:S05]  /*1380*/  SEL R3, R30, 0x63400000, !P0 ;  /* 0x634000001e037807 */ /* 0x000fca0004000000 */
[----:B------:R-:W-:Y:S02]  /*1390*/  IMAD.IADD R3, R8, 0x1, -R3 ;  /* 0x0000000108037824 */ /* 0x000fe400078e0a03 */
[----:B------:R-:W-:Y:S02]  /*13a0*/  IMAD.MOV.U32 R8, RZ, RZ, RZ ;  /* 0x000000ffff087224 */ /* 0x000fe400078e00ff */
[----:B------:R-:W-:-:S06]  /*13b0*/  VIADD R9, R3, 0x7fe00000 ;  /* 0x7fe0000003097836 */ /* 0x000fcc0000000000 */
[----:B------:R-:W-:-:S10]  /*13c0*/  DMUL R12, R14, R8 ;  /* 0x000000080e0c7228 */ /* 0x000fd40000000000 */
[----:B------:R-:W-:-:S13]  /*13d0*/  FSETP.GTU.AND P0, PT, |R13|, 1.469367938527859385e-39, PT ;  /* 0x001000000d00780b */ /* 0x000fda0003f0c200 */
[----:B------:R-:W-:Y:S05]  /*13e0*/  @P0 BRA `(.L_x_30) ;  /* 0x0000000000940947 */ /* 0x000fea0003800000 */
[----:B------:R-:W-:Y:S01]  /*13f0*/  DFMA R4, R14, -R4, R10 ;  /* 0x800000040e04722b */ /* 0x000fe2000000000a */
[----:B------:R-:W-:-:S09]  /*1400*/  IMAD.MOV.U32 R8, RZ, RZ, RZ ;  /* 0x000000ffff087224 */ /* 0x000fd200078e00ff */
[C---:B------:R-:W-:Y:S02]  /*1410*/  FSETP.NEU.AND P0, PT, R5.reuse, RZ, PT ;  /* 0x000000ff0500720b */ /* 0x040fe40003f0d000 */
[----:B------:R-:W-:-:S04]  /*1420*/  LOP3.LUT R7, R5, 0x80000000, R7, 0x48, !PT ;  /* 0x8000000005077812 */ /* 0x000fc800078e4807 */
[----:B------:R-:W-:-:S07]  /*1430*/  LOP3.LUT R9, R7, R9, RZ, 0xfc, !PT ;  /* 0x0000000907097212 */ /* 0x000fce00078efcff */
[----:B------:R-:W-:Y:S05]  /*1440*/  @!P0 BRA `(.L_x_30) ;  /* 0x00000000007c8947 */ /* 0x000fea0003800000 */
[----:B------:R-:W-:Y:S01]  /*1450*/  IMAD.MOV R5, RZ, RZ, -R3 ;  /* 0x000000ffff057224 */ /* 0x000fe200078e0a03 */
[----:B------:R-:W-:Y:S01]  /*1460*/  DMUL.RP R8, R14, R8 ;  /* 0x000000080e087228 */ /* 0x000fe20000008000 */
[----:B------:R-:W-:Y:S01]  /*1470*/  IMAD.MOV.U32 R4, RZ, RZ, RZ ;  /* 0x000000ffff047224 */ /* 0x000fe200078e00ff */
[----:B------:R-:W-:-:S05]  /*1480*/  IADD3 R3, PT, PT, -R3, -0x43300000, RZ ;  /* 0xbcd0000003037810 */ /* 0x000fca0007ffe1ff */
[----:B------:R-:W-:-:S03]  /*1490*/  DFMA R4, R12, -R4, R14 ;  /* 0x800000040c04722b */ /* 0x000fc6000000000e */
[----:B------:R-:W-:-:S07]  /*14a0*/  LOP3.LUT R7, R9, R7, RZ, 0x3c, !PT ;  /* 0x0000000709077212 */ /* 0x000fce00078e3cff */
[----:B------:R-:W-:-:S04]  /*14b0*/  FSETP.NEU.AND P0, PT, |R5|, R3, PT ;  /* 0x000000030500720b */ /* 0x000fc80003f0d200 */
[----:B------:R-:W-:Y:S02]  /*14c0*/  FSEL R12, R8, R12, !P0 ;  /* 0x0000000c080c7208 */ /* 0x000fe40004000000 */
[----:B------:R-:W-:Y:S01]  /*14d0*/  FSEL R13, R7, R13, !P0 ;  /* 0x0000000d070d7208 */ /* 0x000fe20004000000 */
[----:B------:R-:W-:Y:S06]  /*14e0*/  BRA `(.L_x_30) ;  /* 0x0000000000547947 */ /* 0x000fec0003800000 */
.L_x_29:
[----:B------:R-:W-:-:S14]  /*14f0*/  DSETP.NAN.AND P0, PT, R8, R8, PT ;  /* 0x000000080800722a */ /* 0x000fdc0003f08000 */
[----:B------:R-:W-:Y:S05]  /*1500*/  @P0 BRA `(.L_x_31) ;  /* 0x0000000000440947 */ /* 0x000fea0003800000 */
[----:B------:R-:W-:-:S14]  /*1510*/  DSETP.NAN.AND P0, PT, R6, R6, PT ;  /* 0x000000060600722a */ /* 0x000fdc0003f08000 */
[----:B------:R-:W-:Y:S05]  /*1520*/  @P0 BRA `(.L_x_32) ;  /* 0x0000000000300947 */ /* 0x000fea0003800000 */
[----:B------:R-:W-:Y:S01]  /*1530*/  ISETP.NE.AND P0, PT, R29, R28, PT ;  /* 0x0000001c1d00720c */ /* 0x000fe20003f05270 */
[----:B------:R-:W-:Y:S02]  /*1540*/  IMAD.MOV.U32 R12, RZ, RZ, 0x0 ;  /* 0x00000000ff0c7424 */ /* 0x000fe400078e00ff */
[----:B------:R-:W-:-:S10]  /*1550*/  IMAD.MOV.U32 R13, RZ, RZ, -0x80000 ;  /* 0xfff80000ff0d7424 */ /* 0x000fd400078e00ff */
[----:B------:R-:W-:Y:S05]  /*1560*/  @!P0 BRA `(.L_x_30) ;  /* 0x0000000000348947 */ /* 0x000fea0003800000 */
[----:B------:R-:W-:Y:S02]  /*1570*/  ISETP.NE.AND P0, PT, R29, 0x7ff00000, PT ;  /* 0x7ff000001d00780c */ /* 0x000fe40003f05270 */
[----:B------:R-:W-:Y:S02]  /*1580*/  LOP3.LUT R13, R9, 0x80000000, R7, 0x48, !PT ;  /* 0x80000000090d7812 */ /* 0x000fe400078e4807 */
[----:B------:R-:W-:-:S13]  /*1590*/  ISETP.EQ.OR P0, PT, R28, RZ, !P0 ;  /* 0x000000ff1c00720c */ /* 0x000fda0004702670 */
[----:B------:R-:W-:Y:S01]  /*15a0*/  @P0 LOP3.LUT R3, R13, 0x7ff00000, RZ, 0xfc, !PT ;  /* 0x7ff000000d030812 */ /* 0x000fe200078efcff */
[----:B------:R-:W-:Y:S02]  /*15b0*/  @!P0 IMAD.MOV.U32 R12, RZ, RZ, RZ ;  /* 0x000000ffff0c8224 */ /* 0x000fe400078e00ff */
[----:B------:R-:W-:Y:S02]  /*15c0*/  @P0 IMAD.MOV.U32 R12, RZ, RZ, RZ ;  /* 0x000000ffff0c0224 */ /* 0x000fe400078e00ff */
[----:B------:R-:W-:Y:S01]  /*15d0*/  @P0 IMAD.MOV.U32 R13, RZ, RZ, R3 ;  /* 0x000000ffff0d0224 */ /* 0x000fe200078e0003 */
[----:B------:R-:W-:Y:S06]  /*15e0*/  BRA `(.L_x_30) ;  /* 0x0000000000147947 */ /* 0x000fec0003800000 */
.L_x_32:
[----:B------:R-:W-:Y:S01]  /*15f0*/  LOP3.LUT R13, R7, 0x80000, RZ, 0xfc, !PT ;  /* 0x00080000070d7812 */ /* 0x000fe200078efcff */
[----:B------:R-:W-:Y:S01]  /*1600*/  IMAD.MOV.U32 R12, RZ, RZ, R6 ;  /* 0x000000ffff0c7224 */ /* 0x000fe200078e0006 */
[----:B------:R-:W-:Y:S06]  /*1610*/  BRA `(.L_x_30) ;  /* 0x0000000000087947 */ /* 0x000fec0003800000 */
.L_x_31:
[----:B------:R-:W-:Y:S01]  /*1620*/  LOP3.LUT R13, R9, 0x80000, RZ, 0xfc, !PT ;  /* 0x00080000090d7812 */ /* 0x000fe200078efcff */
[----:B------:R-:W-:-:S07]  /*1630*/  IMAD.MOV.U32 R12, RZ, RZ, R8 ;  /* 0x000000ffff0c7224 */ /* 0x000fce00078e0008 */
.L_x_30:
[----:B------:R-:W-:Y:S05]  /*1640*/  BSYNC.RECONVERGENT B1 ;  /* 0x0000000000017941 */ /* 0x000fea0003800200 */
.L_x_28:
[----:B------:R-:W-:Y:S02]  /*1650*/  IMAD.MOV.U32 R4, RZ, RZ, R0 ;  /* 0x000000ffff047224 */ /* 0x000fe400078e0000 */
[----:B------:R-:W-:-:S04]  /*1660*/  IMAD.MOV.U32 R5, RZ, RZ, 0x0 ;  /* 0x00000000ff057424 */ /* 0x000fc800078e00ff */
[----:B------:R-:W-:Y:S05]  /*1670*/  RET.REL.NODEC R4 `(_Z13compute_untilPfS_S_fP17curandStateXORWOW) ;  /* 0xffffffe804607950 */ /* 0x000fea0003c3ffff */
        .weak           $__internal_1_$__cuda_sm20_dsqrt_rn_f64_mediumpath_v1
        .type           $__internal_1_$__cuda_sm20_dsqrt_rn_f64_mediumpath_v1,@function
        .size           $__internal_1_$__cuda_sm20_dsqrt_rn_f64_mediumpath_v1,($__internal_2_$__cuda_sm3x_div_rn_noftz_f32_slowpath - $__internal_1_$__cuda_sm20_dsqrt_rn_f64_mediumpath_v1)
$__internal_1_$__cuda_sm20_dsqrt_rn_f64_mediumpath_v1:
[----:B------:R-:W-:Y:S01]  /*1680*/  ISETP.GE.U32.AND P0, PT, R6, -0x3400000, PT ;  /* 0xfcc000000600780c */ /* 0x000fe20003f06070 */
[----:B------:R-:W-:Y:S01]  /*1690*/  BSSY.RECONVERGENT B1, `(.L_x_33) ;  /* 0x0000028000017945 */ /* 0x000fe20003800200 */
[----:B------:R-:W-:Y:S01]  /*16a0*/  MOV R6, R4 ;  /* 0x0000000400067202 */ /* 0x000fe20000000f00 */
[----:B------:R-:W-:Y:S02]  /*16b0*/  IMAD.MOV.U32 R7, RZ, RZ, R5 ;  /* 0x000000ffff077224 */ /* 0x000fe400078e0005 */
[----:B------:R-:W-:Y:S02]  /*16c0*/  IMAD.MOV.U32 R8, RZ, RZ, R10 ;  /* 0x000000ffff087224 */ /* 0x000fe400078e000a */
[----:B------:R-:W-:Y:S02]  /*16d0*/  IMAD.MOV.U32 R4, RZ, RZ, R20 ;  /* 0x000000ffff047224 */ /* 0x000fe400078e0014 */
[----:B------:R-:W-:-:S04]  /*16e0*/  IMAD.MOV.U32 R5, RZ, RZ, R21 ;  /* 0x000000ffff057224 */ /* 0x000fc800078e0015 */
[----:B------:R-:W-:Y:S05]  /*16f0*/  @!P0 BRA `(.L_x_34) ;  /* 0x0000000000208947 */ /* 0x000fea0003800000 */
[----:B------:R-:W-:-:S10]  /*1700*/  DFMA.RM R4, R4, R8, R12 ;  /* 0x000000080404722b */ /* 0x000fd4000000400c */
[----:B------:R-:W-:-:S05]  /*1710*/  IADD3 R8, P0, PT, R4, 0x1, RZ ;  /* 0x0000000104087810 */ /* 0x000fca0007f1e0ff */
[----:B------:R-:W-:-:S06]  /*1720*/  IMAD.X R9, RZ, RZ, R5, P0 ;  /* 0x000000ffff097224 */ /* 0x000fcc00000e0605 */
[----:B------:R-:W-:-:S08]  /*1730*/  DFMA.RP R6, -R4, R8, R6 ;  /* 0x000000080406722b */ /* 0x000fd00000008106 */
[----:B------:R-:W-:-:S06]  /*1740*/  DSETP.GT.AND P0, PT, R6, RZ, PT ;  /* 0x000000ff0600722a */ /* 0x000fcc0003f04000 */
[----:B------:R-:W-:Y:S02]  /*1750*/  FSEL R4, R8, R4, P0 ;  /* 0x0000000408047208 */ /* 0x000fe40000000000 */
[----:B------:R-:W-:Y:S01]  /*1760*/  FSEL R5, R9, R5, P0 ;  /* 0x0000000509057208 */ /* 0x000fe20000000000 */
[----:B------:R-:W-:Y:S06]  /*1770*/  BRA `(.L_x_35) ;  /* 0x0000000000647947 */ /* 0x000fec0003800000 */
.L_x_34:
[----:B------:R-:W-:-:S14]  /*1780*/  DSETP.NE.AND P0, PT, R6, RZ, PT ;  /* 0x000000ff0600722a */ /* 0x000fdc0003f05000 */
[----:B------:R-:W-:Y:S05]  /*1790*/  @!P0 BRA `(.L_x_36) ;  /* 0x0000000000588947 */ /* 0x000fea0003800000 */
[----:B------:R-:W-:-:S13]  /*17a0*/  ISETP.GE.AND P0, PT, R7, RZ, PT ;  /* 0x000000ff0700720c */ /* 0x000fda0003f06270 */
[----:B------:R-:W-:Y:S02]  /*17b0*/  @!P0 IMAD.MOV.U32 R4, RZ, RZ, 0x0 ;  /* 0x00000000ff048424 */ /* 0x000fe400078e00ff */
[----:B------:R-:W-:Y:S01]  /*17c0*/  @!P0 IMAD.MOV.U32 R5, RZ, RZ, -0x80000 ;  /* 0xfff80000ff058424 */ /* 0x000fe200078e00ff */
[----:B------:R-:W-:Y:S06]  /*17d0*/  @!P0 BRA `(.L_x_35) ;  /* 0x00000000004c8947 */ /* 0x000fec0003800000 */
[----:B------:R-:W-:-:S13]  /*17e0*/  ISETP.GT.AND P0, PT, R7, 0x7fefffff, PT ;  /* 0x7fefffff0700780c */ /* 0x000fda0003f04270 */
[----:B------:R-:W-:Y:S05]  /*17f0*/  @P0 BRA `(.L_x_36) ;  /* 0x0000000000400947 */ /* 0x000fea0003800000 */
[----:B------:R-:W-:Y:S01]  /*1800*/  DMUL R4, R6, 8.11296384146066816958e+31 ;  /* 0x4690000006047828 */ /* 0x000fe20000000000 */
[----:B------:R-:W-:Y:S02]  /*1810*/  IMAD.MOV.U32 R10, RZ, RZ, 0x0 ;  /* 0x00000000ff0a7424 */ /* 0x000fe400078e00ff */
[----:B------:R-:W-:Y:S02]  /*1820*/  IMAD.MOV.U32 R6, RZ, RZ, RZ ;  /* 0x000000ffff067224 */ /* 0x000fe400078e00ff */
[----:B------:R-:W-:Y:S01]  /*1830*/  IMAD.MOV.U32 R11, RZ, RZ, 0x3fd80000 ;  /* 0x3fd80000ff0b7424 */ /* 0x000fe200078e00ff */
[----:B------:R-:W0:Y:S03]  /*1840*/  MUFU.RSQ64H R7, R5 ;  /* 0x0000000500077308 */ /* 0x000e260000001c00 */
[----:B0-----:R-:W-:-:S08]  /*1850*/  DMUL R8, R6, R6 ;  /* 0x0000000606087228 */ /* 0x001fd00000000000 */
[----:B------:R-:W-:-:S08]  /*1860*/  DFMA R8, R4, -R8, 1 ;  /* 0x3ff000000408742b */ /* 0x000fd00000000808 */
[----:B------:R-:W-:Y:S02]  /*1870*/  DFMA R10, R8, R10, 0.5 ;  /* 0x3fe00000080a742b */ /* 0x000fe4000000000a */
[----:B------:R-:W-:-:S08]  /*1880*/  DMUL R8, R6, R8 ;  /* 0x0000000806087228 */ /* 0x000fd00000000000 */
[----:B------:R-:W-:-:S08]  /*1890*/  DFMA R8, R10, R8, R6 ;  /* 0x000000080a08722b */ /* 0x000fd00000000006 */
[----:B------:R-:W-:Y:S02]  /*18a0*/  DMUL R6, R4, R8 ;  /* 0x0000000804067228 */ /* 0x000fe40000000000 */
[----:B------:R-:W-:-:S06]  /*18b0*/  VIADD R9, R9, 0xfff00000 ;  /* 0xfff0000009097836 */ /* 0x000fcc0000000000 */
[----:B------:R-:W-:-:S08]  /*18c0*/  DFMA R10, R6, -R6, R4 ;  /* 0x80000006060a722b */ /* 0x000fd00000000004 */
[----:B------:R-:W-:-:S10]  /*18d0*/  DFMA R4, R8, R10, R6 ;  /* 0x0000000a0804722b */ /* 0x000fd40000000006 */
[----:B------:R-:W-:Y:S01]  /*18e0*/  VIADD R5, R5, 0xfcb00000 ;  /* 0xfcb0000005057836 */ /* 0x000fe20000000000 */
[----:B------:R-:W-:Y:S06]  /*18f0*/  BRA `(.L_x_35) ;  /* 0x0000000000047947 */ /* 0x000fec0003800000 */
.L_x_36:
[----:B------:R-:W-:-:S11]  /*1900*/  DADD R4, R6, R6 ;  /* 0x0000000006047229 */ /* 0x000fd60000000006 */
.L_x_35:
[----:B------:R-:W-:Y:S05]  /*1910*/  BSYNC.RECONVERGENT B1 ;  /* 0x0000000000017941 */ /* 0x000fea0003800200 */
.L_x_33:
[----:B------:R-:W-:Y:S02]  /*1920*/  IMAD.MOV.U32 R14, RZ, RZ, R4 ;  /* 0x000000ffff0e7224 */ /* 0x000fe400078e0004 */
[----:B------:R-:W-:Y:S02]  /*1930*/  IMAD.MOV.U32 R15, RZ, RZ, R5 ;  /* 0x000000ffff0f7224 */ /* 0x000fe400078e0005 */
[----:B------:R-:W-:Y:S02]  /*1940*/  IMAD.MOV.U32 R4, RZ, RZ, R0 ;  /* 0x000000ffff047224 */ /* 0x000fe400078e0000 */
[----:B------:R-:W-:-:S04]  /*1950*/  IMAD.MOV.U32 R5, RZ, RZ, 0x0 ;  /* 0x00000000ff057424 */ /* 0x000fc800078e00ff */
[----:B------:R-:W-:Y:S05]  /*1960*/  RET.REL.NODEC R4 `(_Z13compute_untilPfS_S_fP17curandStateXORWOW) ;  /* 0xffffffe404a47950 */ /* 0x000fea0003c3ffff */
        .weak           $__internal_2_$__cuda_sm3x_div_rn_noftz_f32_slowpath
        .type           $__internal_2_$__cuda_sm3x_div_rn_noftz_f32_slowpath,@function
        .size           $__internal_2_$__cuda_sm3x_div_rn_noftz_f32_slowpath,($_Z13compute_untilPfS_S_fP17curandStateXORWOW$__internal_accurate_pow - $__internal_2_$__cuda_sm3x_div_rn_noftz_f32_slowpath)
$__internal_2_$__cuda_sm3x_div_rn_noftz_f32_slowpath:
[--C-:B------:R-:W-:Y:S01]  /*1970*/  SHF.R.U32.HI R6, RZ, 0x17, R3.reuse ;  /* 0x00000017ff067819 */ /* 0x100fe20000011603 */
[----:B------:R-:W-:Y:S01]  /*1980*/  BSSY.RECONVERGENT B1, `(.L_x_37) ;  /* 0x0000063000017945 */ /* 0x000fe20003800200 */
[----:B------:R-:W-:Y:S02]  /*1990*/  SHF.R.U32.HI R5, RZ, 0x17, R0 ;  /* 0x00000017ff057819 */ /* 0x000fe40000011600 */
[----:B------:R-:W-:Y:S02]  /*19a0*/  LOP3.LUT R12, R6, 0xff, RZ, 0xc0, !PT ;  /* 0x000000ff060c7812 */ /* 0x000fe400078ec0ff */
[----:B------:R-:W-:Y:S01]  /*19b0*/  LOP3.LUT R10, R5, 0xff, RZ, 0xc0, !PT ;  /* 0x000000ff050a7812 */ /* 0x000fe200078ec0ff */
[----:B------:R-:W-:Y:S02]  /*19c0*/  IMAD.MOV.U32 R5, RZ, RZ, R3 ;  /* 0x000000ffff057224 */ /* 0x000fe400078e0003 */
[----:B------:R-:W-:Y:S02]  /*19d0*/  VIADD R8, R12, 0xffffffff ;  /* 0xffffffff0c087836 */ /* 0x000fe40000000000 */
[----:B------:R-:W-:-:S03]  /*19e0*/  VIADD R7, R10, 0xffffffff ;  /* 0xffffffff0a077836 */ /* 0x000fc60000000000 */
[----:B------:R-:W-:-:S04]  /*19f0*/  ISETP.GT.U32.AND P0, PT, R8, 0xfd, PT ;  /* 0x000000fd0800780c */ /* 0x000fc80003f04070 */
[----:B------:R-:W-:-:S13]  /*1a00*/  ISETP.GT.U32.OR P0, PT, R7, 0xfd, P0 ;  /* 0x000000fd0700780c */ /* 0x000fda0000704470 */
[----:B------:R-:W-:Y:S01]  /*1a10*/  @!P0 IMAD.MOV.U32 R6, RZ, RZ, RZ ;  /* 0x000000ffff068224 */ /* 0x000fe200078e00ff */
[----:B------:R-:W-:Y:S06]  /*1a20*/  @!P0 BRA `(.L_x_38) ;  /* 0x00000000005c8947 */ /* 0x000fec0003800000 */
[----:B------:R-:W-:Y:S02]  /*1a30*/  FSETP.GTU.FTZ.AND P0, PT, |R0|, +INF , PT ;  /* 0x7f8000000000780b */ /* 0x000fe40003f1c200 */
[----:B------:R-:W-:-:S04]  /*1a40*/  FSETP.GTU.FTZ.AND P1, PT, |R3|, +INF , PT ;  /* 0x7f8000000300780b */ /* 0x000fc80003f3c200 */
[----:B------:R-:W-:-:S13]  /*1a50*/  PLOP3.LUT P0, PT, P0, P1, PT, 0xf8, 0x8f ;  /* 0x00000000008f781c */ /* 0x000fda0000703f70 */
[----:B------:R-:W-:Y:S05]  /*1a60*/  @P0 BRA `(.L_x_39) ;  /* 0x00000004004c0947 */ /* 0x000fea0003800000 */
[----:B------:R-:W-:-:S13]  /*1a70*/  LOP3.LUT P0, RZ, R5, 0x7fffffff, R0, 0xc8, !PT ;  /* 0x7fffffff05ff7812 */ /* 0x000fda000780c800 */
[----:B------:R-:W-:Y:S05]  /*1a80*/  @!P0 BRA `(.L_x_40) ;  /* 0x00000004003c8947 */ /* 0x000fea0003800000 */
[C---:B------:R-:W-:Y:S02]  /*1a90*/  FSETP.NEU.FTZ.AND P1, PT, |R0|.reuse, +INF , PT ;  /* 0x7f8000000000780b */ /* 0x040fe40003f3d200 */
[----:B------:R-:W-:Y:S02]  /*1aa0*/  FSETP.NEU.FTZ.AND P2, PT, |R3|, +INF , PT ;  /* 0x7f8000000300780b */ /* 0x000fe40003f5d200 */
[----:B------:R-:W-:-:S11]  /*1ab0*/  FSETP.NEU.FTZ.AND P0, PT, |R0|, +INF , PT ;  /* 0x7f8000000000780b */ /* 0x000fd60003f1d200 */
[----:B------:R-:W-:Y:S05]  /*1ac0*/  @!P2 BRA !P1, `(.L_x_40) ;  /* 0x00000004002ca947 */ /* 0x000fea0004800000 */
[----:B------:R-:W-:-:S04]  /*1ad0*/  LOP3.LUT P1, RZ, R0, 0x7fffffff, RZ, 0xc0, !PT ;  /* 0x7fffffff00ff7812 */ /* 0x000fc8000782c0ff */
[----:B------:R-:W-:-:S13]  /*1ae0*/  PLOP3.LUT P1, PT, P2, P1, PT, 0x2f, 0xf2 ;  /* 0x0000000000f2781c */ /* 0x000fda0001722577 */
[----:B------:R-:W-:Y:S05]  /*1af0*/  @P1 BRA `(.L_x_41) ;  /* 0x0000000400181947 */ /* 0x000fea0003800000 */
[----:B------:R-:W-:-:S04]  /*1b00*/  LOP3.LUT P1, RZ, R5, 0x7fffffff, RZ, 0xc0, !PT ;  /* 0x7fffffff05ff7812 */ /* 0x000fc8000782c0ff */
[----:B------:R-:W-:-:S13]  /*1b10*/  PLOP3.LUT P0, PT, P0, P1, PT, 0x2f, 0xf2 ;  /* 0x0000000000f2781c */ /* 0x000fda0000702577 */
[----:B------:R-:W-:Y:S05]  /*1b20*/  @P0 BRA `(.L_x_42) ;  /* 0x0000000400000947 */ /* 0x000fea0003800000 */
[----:B------:R-:W-:Y:S02]  /*1b30*/  ISETP.GE.AND P0, PT, R7, RZ, PT ;  /* 0x000000ff0700720c */ /* 0x000fe40003f06270 */
[----:B------:R-:W-:-:S11]  /*1b40*/  ISETP.GE.AND P1, PT, R8, RZ, PT ;  /* 0x000000ff0800720c */ /* 0x000fd60003f26270 */
[----:B------:R-:W-:Y:S02]  /*1b50*/  @P0 IMAD.MOV.U32 R6, RZ, RZ, RZ ;  /* 0x000000ffff060224 */ /* 0x000fe400078e00ff */
[----:B------:R-:W-:Y:S01]  /*1b60*/  @!P0 FFMA R0, R0, 1.84467440737095516160e+19, RZ ;  /* 0x5f80000000008823 */ /* 0x000fe200000000ff */
[----:B------:R-:W-:Y:S02]  /*1b70*/  @!P0 IMAD.MOV.U32 R6, RZ, RZ, -0x40 ;  /* 0xffffffc0ff068424 */ /* 0x000fe400078e00ff */
[----:B------:R-:W-:Y:S02]  /*1b80*/  @!P1 FFMA R5, R3, 1.84467440737095516160e+19, RZ ;  /* 0x5f80000003059823 */ /* 0x000fe400000000ff */
[----:B------:R-:W-:-:S07]  /*1b90*/  @!P1 VIADD R6, R6, 0x40 ;  /* 0x0000004006069836 */ /* 0x000fce0000000000 */
.L_x_38:
[----:B------:R-:W-:Y:S01]  /*1ba0*/  LEA R8, R12, 0xc0800000, 0x17 ;  /* 0xc08000000c087811 */ /* 0x000fe200078eb8ff */
[----:B------:R-:W-:Y:S04]  /*1bb0*/  BSSY.RECONVERGENT B2, `(.L_x_43) ;  /* 0x0000036000027945 */ /* 0x000fe80003800200 */
[----:B------:R-:W-:Y:S02]  /*1bc0*/  IMAD.IADD R8, R5, 0x1, -R8 ;  /* 0x0000000105087824 */ /* 0x000fe400078e0a08 */
[----:B------:R-:W-:Y:S02]  /*1bd0*/  VIADD R5, R10, 0xffffff81 ;  /* 0xffffff810a057836 */ /* 0x000fe40000000000 */
[----:B------:R-:W0:Y:S01]  /*1be0*/  MUFU.RCP R7, R8 ;  /* 0x0000000800077308 */ /* 0x000e220000001000 */
[----:B------:R-:W-:Y:S01]  /*1bf0*/  FADD.FTZ R9, -R8, -RZ ;  /* 0x800000ff08097221 */ /* 0x000fe20000010100 */
[C---:B------:R-:W-:Y:S01]  /*1c00*/  IMAD R0, R5.reuse, -0x800000, R0 ;  /* 0xff80000005007824 */ /* 0x040fe200078e0200 */
[----:B------:R-:W-:-:S05]  /*1c10*/  IADD3 R5, PT, PT, R5, 0x7f, -R12 ;  /* 0x0000007f05057810 */ /* 0x000fca0007ffe80c */
[----:B------:R-:W-:Y:S02]  /*1c20*/  IMAD.IADD R5, R5, 0x1, R6 ;  /* 0x0000000105057824 */ /* 0x000fe400078e0206 */
[----:B0-----:R-:W-:-:S04]  /*1c30*/  FFMA R10, R7, R9, 1 ;  /* 0x3f800000070a7423 */ /* 0x001fc80000000009 */
[----:B------:R-:W-:-:S04]  /*1c40*/  FFMA R14, R7, R10, R7 ;  /* 0x0000000a070e7223 */ /* 0x000fc80000000007 */
[----:B------:R-:W-:-:S04]  /*1c50*/  FFMA R7, R0, R14, RZ ;  /* 0x0000000e00077223 */ /* 0x000fc800000000ff */
[----:B------:R-:W-:-:S04]  /*1c60*/  FFMA R10, R9, R7, R0 ;  /* 0x00000007090a7223 */ /* 0x000fc80000000000 */
[----:B------:R-:W-:-:S04]  /*1c70*/  FFMA R11, R14, R10, R7 ;  /* 0x0000000a0e0b7223 */ /* 0x000fc80000000007 */
[----:B------:R-:W-:-:S04]  /*1c80*/  FFMA R10, R9, R11, R0 ;  /* 0x0000000b090a7223 */ /* 0x000fc80000000000 */
[----:B------:R-:W-:-:S05]  /*1c90*/  FFMA R7, R14, R10, R11 ;  /* 0x0000000a0e077223 */ /* 0x000fca000000000b */
[----:B------:R-:W-:-:S04]  /*1ca0*/  SHF.R.U32.HI R0, RZ, 0x17, R7 ;  /* 0x00000017ff007819 */ /* 0x000fc80000011607 */
[----:B------:R-:W-:-:S05]  /*1cb0*/  LOP3.LUT R0, R0, 0xff, RZ, 0xc0, !PT ;  /* 0x000000ff00007812 */ /* 0x000fca00078ec0ff */
[----:B------:R-:W-:-:S04]  /*1cc0*/  IMAD.IADD R8, R0, 0x1, R5 ;  /* 0x0000000100087824 */ /* 0x000fc800078e0205 */
[----:B------:R-:W-:-:S05]  /*1cd0*/  VIADD R0, R8, 0xffffffff ;  /* 0xffffffff08007836 */ /* 0x000fca0000000000 */
[----:B------:R-:W-:-:S13]  /*1ce0*/  ISETP.GE.U32.AND P0, PT, R0, 0xfe, PT ;  /* 0x000000fe0000780c */ /* 0x000fda0003f06070 */
[----:B------:R-:W-:Y:S05]  /*1cf0*/  @!P0 BRA `(.L_x_44) ;  /* 0x0000000000808947 */ /* 0x000fea0003800000 */
[----:B------:R-:W-:-:S13]  /*1d00*/  ISETP.GT.AND P0, PT, R8, 0xfe, PT ;  /* 0x000000fe0800780c */ /* 0x000fda0003f04270 */
[----:B------:R-:W-:Y:S05]  /*1d10*/  @P0 BRA `(.L_x_45) ;  /* 0x00000000006c0947 */ /* 0x000fea0003800000 */
[----:B------:R-:W-:-:S13]  /*1d20*/  ISETP.GE.AND P0, PT, R8, 0x1, PT ;  /* 0x000000010800780c */ /* 0x000fda0003f06270 */
[----:B------:R-:W-:Y:S05]  /*1d30*/  @P0 BRA `(.L_x_46) ;  /* 0x0000000000740947 */ /* 0x000fea0003800000 */
[----:B------:R-:W-:Y:S02]  /*1d40*/  ISETP.GE.AND P0, PT, R8, -0x18, PT ;  /* 0xffffffe80800780c */ /* 0x000fe40003f06270 */
[----:B------:R-:W-:-:S11]  /*1d50*/  LOP3.LUT R7, R7, 0x80000000, RZ, 0xc0, !PT ;  /* 0x8000000007077812 */ /* 0x000fd600078ec0ff */
[----:B------:R-:W-:Y:S05]  /*1d60*/  @!P0 BRA `(.L_x_46) ;  /* 0x0000000000688947 */ /* 0x000fea0003800000 */
[-CC-:B------:R-:W-:Y:S01]  /*1d70*/  FFMA.RZ R0, R14, R10.reuse, R11.reuse ;  /* 0x0000000a0e007223 */ /* 0x180fe2000000c00b */
[----:B------:R-:W-:Y:S02]  /*1d80*/  VIADD R9, R8, 0x20 ;  /* 0x0000002008097836 */ /* 0x000fe40000000000 */
[-CC-:B------:R-:W-:Y:S01]  /*1d90*/  FFMA.RM R5, R14, R10.reuse, R11.reuse ;  /* 0x0000000a0e057223 */ /* 0x180fe2000000400b */
[----:B------:R-:W-:Y:S02]  /*1da0*/  ISETP.NE.AND P2, PT, R8, RZ, PT ;  /* 0x000000ff0800720c */ /* 0x000fe40003f45270 */
[----:B------:R-:W-:Y:S01]  /*1db0*/  LOP3.LUT R6, R0, 0x7fffff, RZ, 0xc0, !PT ;  /* 0x007fffff00067812 */ /* 0x000fe200078ec0ff */
[----:B------:R-:W-:Y:S01]  /*1dc0*/  FFMA.RP R0, R14, R10, R11 ;  /* 0x0000000a0e007223 */ /* 0x000fe2000000800b */
[----:B------:R-:W-:Y:S01]  /*1dd0*/  ISETP.NE.AND P1, PT, R8, RZ, PT ;  /* 0x000000ff0800720c */ /* 0x000fe20003f25270 */
[----:B------:R-:W-:Y:S01]  /*1de0*/  IMAD.MOV R8, RZ, RZ, -R8 ;  /* 0x000000ffff087224 */ /* 0x000fe200078e0a08 */
[----:B------:R-:W-:-:S02]  /*1df0*/  LOP3.LUT R6, R6, 0x800000, RZ, 0xfc, !PT ;  /* 0x0080000006067812 */ /* 0x000fc400078efcff */
[----:B------:R-:W-:Y:S02]  /*1e00*/  FSETP.NEU.FTZ.AND P0, PT, R0, R5, PT ;  /* 0x000000050000720b */ /* 0x000fe40003f1d000 */
[----:B------:R-:W-:Y:S02]  /*1e10*/  SHF.L.U32 R9, R6, R9, RZ ;  /* 0x0000000906097219 */ /* 0x000fe400000006ff */
[----:B------:R-:W-:Y:S02]  /*1e20*/  SEL R5, R8, RZ, P2 ;  /* 0x000000ff08057207 */ /* 0x000fe40001000000 */
[----:B------:R-:W-:Y:S02]  /*1e30*/  ISETP.NE.AND P1, PT, R9, RZ, P1 ;  /* 0x000000ff0900720c */ /* 0x000fe40000f25270 */
[----:B------:R-:W-:Y:S02]  /*1e40*/  SHF.R.U32.HI R5, RZ, R5, R6 ;  /* 0x00000005ff057219 */ /* 0x000fe40000011606 */
[----:B------:R-:W-:-:S02]  /*1e50*/  PLOP3.LUT P0, PT, P0, P1, PT, 0xf8, 0x8f ;  /* 0x00000000008f781c */ /* 0x000fc40000703f70 */
[----:B------:R-:W-:Y:S02]  /*1e60*/  SHF.R.U32.HI R9, RZ, 0x1, R5 ;  /* 0x00000001ff097819 */ /* 0x000fe40000011605 */
[----:B------:R-:W-:-:S04]  /*1e70*/  SEL R0, RZ, 0x1, !P0 ;  /* 0x00000001ff007807 */ /* 0x000fc80004000000 */
[----:B------:R-:W-:-:S04]  /*1e80*/  LOP3.LUT R0, R0, 0x1, R9, 0xf8, !PT ;  /* 0x0000000100007812 */ /* 0x000fc800078ef809 */
[----:B------:R-:W-:-:S04]  /*1e90*/  LOP3.LUT R0, R0, R5, RZ, 0xc0, !PT ;  /* 0x0000000500007212 */ /* 0x000fc800078ec0ff */
[----:B------:R-:W-:-:S04]  /*1ea0*/  IADD3 R0, PT, PT, R9, R0, RZ ;  /* 0x0000000009007210 */ /* 0x000fc80007ffe0ff */
[----:B------:R-:W-:Y:S01]  /*1eb0*/  LOP3.LUT R7, R0, R7, RZ, 0xfc, !PT ;  /* 0x0000000700077212 */ /* 0x000fe200078efcff */
[----:B------:R-:W-:Y:S06]  /*1ec0*/  BRA `(.L_x_46) ;  /* 0x0000000000107947 */ /* 0x000fec0003800000 */
.L_x_45:
[----:B------:R-:W-:-:S04]  /*1ed0*/  LOP3.LUT R7, R7, 0x80000000, RZ, 0xc0, !PT ;  /* 0x8000000007077812 */ /* 0x000fc800078ec0ff */
[----:B------:R-:W-:Y:S01]  /*1ee0*/  LOP3.LUT R7, R7, 0x7f800000, RZ, 0xfc, !PT ;  /* 0x7f80000007077812 */ /* 0x000fe200078efcff */
[----:B------:R-:W-:Y:S06]  /*1ef0*/  BRA `(.L_x_46) ;  /* 0x0000000000047947 */ /* 0x000fec0003800000 */
.L_x_44:
[----:B------:R-:W-:-:S07]  /*1f00*/  IMAD R7, R5, 0x800000, R7 ;  /* 0x0080000005077824 */ /* 0x000fce00078e0207 */
.L_x_46:
[----:B------:R-:W-:Y:S05]  /*1f10*/  BSYNC.RECONVERGENT B2 ;  /* 0x0000000000027941 */ /* 0x000fea0003800200 */
.L_x_43:
[----:B------:R-:W-:Y:S05]  /*1f20*/  BRA `(.L_x_47) ;  /* 0x0000000000207947 */ /* 0x000fea0003800000 */
.L_x_42:
[----:B------:R-:W-:-:S04]  /*1f30*/  LOP3.LUT R0, R5, 0x80000000, R0, 0x48, !PT ;  /* 0x8000000005007812 */ /* 0x000fc800078e4800 */
[----:B------:R-:W-:Y:S01]  /*1f40*/  LOP3.LUT R7, R0, 0x7f800000, RZ, 0xfc, !PT ;  /* 0x7f80000000077812 */ /* 0x000fe200078efcff */
[----:B------:R-:W-:Y:S06]  /*1f50*/  BRA `(.L_x_47) ;  /* 0x0000000000147947 */ /* 0x000fec0003800000 */
.L_x_41:
[----:B------:R-:W-:Y:S01]  /*1f60*/  LOP3.LUT R7, R5, 0x80000000, R0, 0x48, !PT ;  /* 0x8000000005077812 */ /* 0x000fe200078e4800 */
[----:B------:R-:W-:Y:S06]  /*1f70*/  BRA `(.L_x_47) ;  /* 0x00000000000c7947 */ /* 0x000fec0003800000 */
.L_x_40:
[----:B------:R-:W0:Y:S01]  /*1f80*/  MUFU.RSQ R7, -QNAN ;  /* 0xffc0000000077908 */ /* 0x000e220000001400 */
[----:B------:R-:W-:Y:S05]  /*1f90*/  BRA `(.L_x_47) ;  /* 0x0000000000047947 */ /* 0x000fea0003800000 */
.L_x_39:
[----:B------:R-:W-:-:S07]  /*1fa0*/  FADD.FTZ R7, R0, R3 ;  /* 0x0000000300077221 */ /* 0x000fce0000010000 */
.L_x_47:
[----:B------:R-:W-:Y:S05]  /*1fb0*/  BSYNC.RECONVERGENT B1 ;  /* 0x0000000000017941 */ /* 0x000fea0003800200 */
.L_x_37:
[----:B------:R-:W-:-:S04]  /*1fc0*/  IMAD.MOV.U32 R5, RZ, RZ, 0x0 ;  /* 0x00000000ff057424 */ /* 0x000fc800078e00ff */
[----:B0-----:R-:W-:Y:S05]  /*1fd0*/  RET.REL.NODEC R4 `(_Z13compute_untilPfS_S_fP17curandStateXORWOW) ;  /* 0xffffffe004087950 */ /* 0x001fea0003c3ffff */
        .type           $_Z13compute_untilPfS_S_fP17curandStateXORWOW$__internal_accurate_pow,@function
        .size           $_Z13compute_untilPfS_S_fP17curandStateXORWOW$__internal_accurate_pow,(.L_x_53 - $_Z13compute_untilPfS_S_fP17curandStateXORWOW$__internal_accurate_pow)
$_Z13compute_untilPfS_S_fP17curandStateXORWOW$__internal_accurate_pow:
[----:B------:R-:W-:Y:S01]  /*1fe0*/  ISETP.GT.U32.AND P2, PT, R47, 0xfffff, PT ;  /* 0x000fffff2f00780c */ /* 0x000fe20003f44070 */
[--C-:B------:R-:W-:Y:S01]  /*1ff0*/  IMAD.MOV.U32 R34, RZ, RZ, R47.reuse ;  /* 0x000000ffff227224 */ /* 0x100fe200078e002f */
[----:B------:R-:W-:Y:S01]  /*2000*/  UMOV UR4, 0x7d2cafe2 ;  /* 0x7d2cafe200047882 */ /* 0x000fe20000000000 */
[----:B------:R-:W-:Y:S01]  /*2010*/  IMAD.MOV.U32 R36, RZ, RZ, R46 ;  /* 0x000000ffff247224 */ /* 0x000fe200078e002e */
[----:B------:R-:W-:Y:S01]  /*2020*/  UMOV UR5, 0x3eb0f5ff ;  /* 0x3eb0f5ff00057882 */ /* 0x000fe20000000000 */
[----:B------:R-:W-:Y:S01]  /*2030*/  IMAD.MOV.U32 R38, RZ, RZ, 0x41ad3b5a ;  /* 0x41ad3b5aff267424 */ /* 0x000fe200078e00ff */
[----:B------:R-:W-:Y:S01]  /*2040*/  SHF.R.U32.HI R52, RZ, 0x14, R47 ;  /* 0x00000014ff347819 */ /* 0x000fe2000001162f */
[----:B------:R-:W-:Y:S01]  /*2050*/  IMAD.MOV.U32 R39, RZ, RZ, 0x3ed0f5d2 ;  /* 0x3ed0f5d2ff277424 */ /* 0x000fe200078e00ff */
[----:B------:R-:W-:Y:S01]  /*2060*/  UMOV UR6, 0x3b39803f ;  /* 0x3b39803f00067882 */ /* 0x000fe20000000000 */
[----:B------:R-:W-:-:S04]  /*2070*/  UMOV UR7, 0x3c7abc9e ;  /* 0x3c7abc9e00077882 */ /* 0x000fc80000000000 */
[----:B------:R-:W-:-:S10]  /*2080*/  @!P2 DMUL R44, R46, 1.80143985094819840000e+16 ;  /* 0x435000002e2ca828 */ /* 0x000fd40000000000 */
[----:B------:R-:W-:Y:S01]  /*2090*/  @!P2 IMAD.MOV.U32 R34, RZ, RZ, R45 ;  /* 0x000000ffff22a224 */ /* 0x000fe200078e002d */
[----:B------:R-:W-:Y:S01]  /*20a0*/  @!P2 LEA.HI R52, R45, 0xffffffca, RZ, 0xc ;  /* 0xffffffca2d34a811 */ /* 0x000fe200078f60ff */
[----:B------:R-:W-:-:S03]  /*20b0*/  @!P2 IMAD.MOV.U32 R36, RZ, RZ, R44 ;  /* 0x000000ffff24a224 */ /* 0x000fc600078e002c */
[----:B------:R-:W-:-:S04]  /*20c0*/  LOP3.LUT R34, R34, 0x800fffff, RZ, 0xc0, !PT ;  /* 0x800fffff22227812 */ /* 0x000fc800078ec0ff */
[----:B------:R-:W-:Y:S01]  /*20d0*/  LOP3.LUT R37, R34, 0x3ff00000, RZ, 0xfc, !PT ;  /* 0x3ff0000022257812 */ /* 0x000fe200078efcff */
[----:B------:R-:W-:-:S03]  /*20e0*/  IMAD.MOV.U32 R34, RZ, RZ, RZ ;  /* 0x000000ffff227224 */ /* 0x000fc600078e00ff */
[----:B------:R-:W-:-:S13]  /*20f0*/  ISETP.GE.U32.AND P3, PT, R37, 0x3ff6a09f, PT ;  /* 0x3ff6a09f2500780c */ /* 0x000fda0003f66070 */
[----:B------:R-:W-:-:S04]  /*2100*/  @P3 VIADD R35, R37, 0xfff00000 ;  /* 0xfff0000025233836 */ /* 0x000fc80000000000 */
[----:B------:R-:W-:-:S06]  /*2110*/  @P3 IMAD.MOV.U32 R37, RZ, RZ, R35 ;  /* 0x000000ffff253224 */ /* 0x000fcc00078e0023 */
[C---:B------:R-:W-:Y:S02]  /*2120*/  DADD R42, R36.reuse, 1 ;  /* 0x3ff00000242a7429 */ /* 0x040fe40000000000 */
[----:B------:R-:W-:-:S04]  /*2130*/  DADD R36, R36, -1 ;  /* 0xbff0000024247429 */ /* 0x000fc80000000000 */
[----:B------:R-:W0:Y:S02]  /*2140*/  MUFU.RCP64H R35, R43 ;  /* 0x0000002b00237308 */ /* 0x000e240000001800 */
[----:B0-----:R-:W-:-:S08]  /*2150*/  DFMA R40, -R42, R34, 1 ;  /* 0x3ff000002a28742b */ /* 0x001fd00000000122 */
[----:B------:R-:W-:-:S08]  /*2160*/  DFMA R40, R40, R40, R40 ;  /* 0x000000282828722b */ /* 0x000fd00000000028 */
[----:B------:R-:W-:-:S08]  /*2170*/  DFMA R40, R34, R40, R34 ;  /* 0x000000282228722b */ /* 0x000fd00000000022 */
[----:B------:R-:W-:-:S08]  /*2180*/  DMUL R34, R36, R40 ;  /* 0x0000002824227228 */ /* 0x000fd00000000000 */
[----:B------:R-:W-:-:S08]  /*2190*/  DFMA R34, R36, R40, R34 ;  /* 0x000000282422722b */ /* 0x000fd00000000022 */
[----:B------:R-:W-:-:S08]  /*21a0*/  DMUL R48, R34, R34 ;  /* 0x0000002222307228 */ /* 0x000fd00000000000 */
[----:B------:R-:W-:Y:S01]  /*21b0*/  DFMA R38, R48, UR4, R38 ;  /* 0x0000000430267c2b */ /* 0x000fe20008000026 */
[----:B------:R-:W-:Y:S01]  /*21c0*/  UMOV UR4, 0x75488a3f ;  /* 0x75488a3f00047882 */ /* 0x000fe20000000000 */
[----:B------:R-:W-:-:S06]  /*21d0*/  UMOV UR5, 0x3ef3b20a ;  /* 0x3ef3b20a00057882 */ /* 0x000fcc0000000000 */
[----:B------:R-:W-:Y:S01]  /*21e0*/  DFMA R42, R48, R38, UR4 ;  /* 0x00000004302a7e2b */ /* 0x000fe20008000026 */
[----:B------:R-:W-:Y:S01]  /*21f0*/  UMOV UR4, 0xe4faecd5 ;  /* 0xe4faecd500047882 */ /* 0x000fe20000000000 */
[----:B------:R-:W-:Y:S01]  /*2200*/  UMOV UR5, 0x3f1745cd ;  /* 0x3f1745cd00057882 */ /* 0x000fe20000000000 */
[----:B------:R-:W-:-:S05]  /*2210*/  DADD R38, R36, -R34 ;  /* 0x0000000024267229 */ /* 0x000fca0000000822 */
[----:B------:R-:W-:Y:S01]  /*2220*/  DFMA R42, R48, R42, UR4 ;  /* 0x00000004302a7e2b */ /* 0x000fe2000800002a */
[----:B------:R-:W-:Y:S01]  /*2230*/  UMOV UR4, 0x258a578b ;  /* 0x258a578b00047882 */ /* 0x000fe20000000000 */
[----:B------:R-:W-:Y:S01]  /*2240*/  UMOV UR5, 0x3f3c71c7 ;  /* 0x3f3c71c700057882 */ /* 0x000fe20000000000 */
[----:B------:R-:W-:-:S05]  /*2250*/  DADD R38, R38, R38 ;  /* 0x0000000026267229 */ /* 0x000fca0000000026 */
[----:B------:R-:W-:Y:S01]  /*2260*/  DFMA R42, R48, R42, UR4 ;  /* 0x00000004302a7e2b */ /* 0x000fe2000800002a */
[----:B------:R-:W-:Y:S01]  /*2270*/  UMOV UR4, 0x9242b910 ;  /* 0x9242b91000047882 */ /* 0x000fe20000000000 */
[----:B------:R-:W-:Y:S01]  /*2280*/  UMOV UR5, 0x3f624924 ;  /* 0x3f62492400057882 */ /* 0x000fe20000000000 */
[----:B------:R-:W-:-:S05]  /*2290*/  DFMA R38, R36, -R34, R38 ;  /* 0x800000222426722b */ /* 0x000fca0000000026 */
[----:B------:R-:W-:Y:S01]  /*22a0*/  DFMA R42, R48, R42, UR4 ;  /* 0x00000004302a7e2b */ /* 0x000fe2000800002a */
[----:B------:R-:W-:Y:S01]  /*22b0*/  UMOV UR4, 0x99999dfb ;  /* 0x99999dfb00047882 */ /* 0x000fe20000000000 */
[----:B------:R-:W-:Y:S01]  /*22c0*/  UMOV UR5, 0x3f899999 ;  /* 0x3f89999900057882 */ /* 0x000fe20000000000 */
[----:B------:R-:W-:-:S05]  /*22d0*/  DMUL R38, R40, R38 ;  /* 0x0000002628267228 */ /* 0x000fca0000000000 */
[----:B------:R-:W-:Y:S01]  /*22e0*/  DFMA R42, R48, R42, UR4 ;  /* 0x00000004302a7e2b */ /* 0x000fe2000800002a */
[----:B------:R-:W-:Y:S01]  /*22f0*/  UMOV UR4, 0x55555555 ;  /* 0x5555555500047882 */ /* 0x000fe20000000000 */
[----:B------:R-:W-:-:S03]  /*2300*/  UMOV UR5, 0x3fb55555 ;  /* 0x3fb5555500057882 */ /* 0x000fc60000000000 */
[----:B------:R-:W-:Y:S02]  /*2310*/  VIADD R45, R39, 0x100000 ;  /* 0x00100000272d7836 */ /* 0x000fe40000000000 */
[----:B------:R-:W-:Y:S01]  /*2320*/  IMAD.MOV.U32 R44, RZ, RZ, R38 ;  /* 0x000000ffff2c7224 */ /* 0x000fe200078e0026 */
[----:B------:R-:W-:-:S08]  /*2330*/  DFMA R36, R48, R42, UR4 ;  /* 0x0000000430247e2b */ /* 0x000fd0000800002a */
[----:B------:R-:W-:Y:S01]  /*2340*/  DADD R40, -R36, UR4 ;  /* 0x0000000424287e29 */ /* 0x000fe20008000100 */
[----:B------:R-:W-:Y:S01]  /*2350*/  UMOV UR4, 0xb9e7b0 ;  /* 0x00b9e7b000047882 */ /* 0x000fe20000000000 */
[----:B------:R-:W-:-:S06]  /*2360*/  UMOV UR5, 0x3c46a4cb ;  /* 0x3c46a4cb00057882 */ /* 0x000fcc0000000000 */
[----:B------:R-:W-:Y:S02]  /*2370*/  DFMA R40, R48, R42, R40 ;  /* 0x0000002a3028722b */ /* 0x000fe40000000028 */
[----:B------:R-:W-:-:S06]  /*2380*/  DMUL R42, R34, R34 ;  /* 0x00000022222a7228 */ /* 0x000fcc0000000000 */
[----:B------:R-:W-:Y:S01]  /*2390*/  DADD R40, R40, -UR4 ;  /* 0x8000000428287e29 */ /* 0x000fe20008000000 */
[----:B------:R-:W-:Y:S01]  /*23a0*/  UMOV UR4, 0x80000000 ;  /* 0x8000000000047882 */ /* 0x000fe20000000000 */
[----:B------:R-:W-:Y:S01]  /*23b0*/  DFMA R46, R34, R34, -R42 ;  /* 0x00000022222e722b */ /* 0x000fe2000000082a */
[----:B------:R-:W-:-:S07]  /*23c0*/  UMOV UR5, 0x43300000 ;  /* 0x4330000000057882 */ /* 0x000fce0000000000 */
[C---:B------:R-:W-:Y:S02]  /*23d0*/  DFMA R44, R34.reuse, R44, R46 ;  /* 0x0000002c222c722b */ /* 0x040fe4000000002e */
[----:B------:R-:W-:-:S08]  /*23e0*/  DMUL R46, R34, R42 ;  /* 0x0000002a222e7228 */ /* 0x000fd00000000000 */
[----:B------:R-:W-:-:S08]  /*23f0*/  DFMA R48, R34, R42, -R46 ;  /* 0x0000002a2230722b */ /* 0x000fd0000000082e */
[----:B------:R-:W-:Y:S02]  /*2400*/  DFMA R48, R38, R42, R48 ;  /* 0x0000002a2630722b */ /* 0x000fe40000000030 */
[----:B------:R-:W-:-:S06]  /*2410*/  DADD R42, R36, R40 ;  /* 0x00000000242a7229 */ /* 0x000fcc0000000028 */
[----:B------:R-:W-:Y:S02]  /*2420*/  DFMA R44, R34, R44, R48 ;  /* 0x0000002c222c722b */ /* 0x000fe40000000030 */
[----:B------:R-:W-:-:S08]  /*2430*/  DADD R48, R36, -R42 ;  /* 0x0000000024307229 */ /* 0x000fd0000000082a */
[----:B------:R-:W-:Y:S02]  /*2440*/  DADD R48, R40, R48 ;  /* 0x0000000028307229 */ /* 0x000fe40000000030 */
[----:B------:R-:W-:-:S08]  /*2450*/  DMUL R40, R42, R46 ;  /* 0x0000002e2a287228 */ /* 0x000fd00000000000 */
[----:B------:R-:W-:-:S08]  /*2460*/  DFMA R36, R42, R46, -R40 ;  /* 0x0000002e2a24722b */ /* 0x000fd00000000828 */
[----:B------:R-:W-:-:S08]  /*2470*/  DFMA R36, R42, R44, R36 ;  /* 0x0000002c2a24722b */ /* 0x000fd00000000024 */
[----:B------:R-:W-:-:S08]  /*2480*/  DFMA R48, R48, R46, R36 ;  /* 0x0000002e3030722b */ /* 0x000fd00000000024 */
[----:B------:R-:W-:-:S08]  /*2490*/  DADD R42, R40, R48 ;  /* 0x00000000282a7229 */ /* 0x000fd00000000030 */
[--C-:B------:R-:W-:Y:S02]  /*24a0*/  DADD R36, R34, R42.reuse ;  /* 0x0000000022247229 */ /* 0x100fe4000000002a */
[----:B------:R-:W-:-:S06]  /*24b0*/  DADD R40, R40, -R42 ;  /* 0x0000000028287229 */ /* 0x000fcc000000082a */
[----:B------:R-:W-:Y:S02]  /*24c0*/  DADD R34, R34, -R36 ;  /* 0x0000000022227229 */ /* 0x000fe40000000824 */
[----:B------:R-:W-:-:S06]  /*24d0*/  DADD R40, R48, R40 ;  /* 0x0000000030287229 */ /* 0x000fcc0000000028 */
[----:B------:R-:W-:-:S08]  /*24e0*/  DADD R34, R42, R34 ;  /* 0x000000002a227229 */ /* 0x000fd00000000022 */
[----:B------:R-:W-:Y:S01]  /*24f0*/  DADD R34, R40, R34 ;  /* 0x0000000028227229 */ /* 0x000fe20000000022 */
[C---:B------:R-:W-:Y:S02]  /*2500*/  VIADD R40, R52.reuse, 0xfffffc01 ;  /* 0xfffffc0134287836 */ /* 0x040fe40000000000 */
[----:B------:R-:W-:-:S05]  /*2510*/  @P3 VIADD R40, R52, 0xfffffc02 ;  /* 0xfffffc0234283836 */ /* 0x000fca0000000000 */
[----:B------:R-:W-:Y:S01]  /*2520*/  DADD R42, R38, R34 ;  /* 0x00000000262a7229 */ /* 0x000fe20000000022 */
[----:B------:R-:W-:Y:S01]  /*2530*/  LOP3.LUT R34, R40, 0x80000000, RZ, 0x3c, !PT ;  /* 0x8000000028227812 */ /* 0x000fe200078e3cff */
[----:B------:R-:W-:-:S06]  /*2540*/  IMAD.MOV.U32 R35, RZ, RZ, 0x43300000 ;  /* 0x43300000ff237424 */ /* 0x000fcc00078e00ff */
[----:B------:R-:W-:Y:S02]  /*2550*/  DADD R38, R36, R42 ;  /* 0x0000000024267229 */ /* 0x000fe4000000002a */
[----:B------:R-:W-:Y:S01]  /*2560*/  DADD R34, R34, -UR4 ;  /* 0x8000000422227e29 */ /* 0x000fe20008000000 */
[----:B------:R-:W-:Y:S01]  /*2570*/  UMOV UR4, 0xfefa39ef ;  /* 0xfefa39ef00047882 */ /* 0x000fe20000000000 */
[----:B------:R-:W-:-:S04]  /*2580*/  UMOV UR5, 0x3fe62e42 ;  /* 0x3fe62e4200057882 */ /* 0x000fc80000000000 */
[--C-:B------:R-:W-:Y:S02]  /*2590*/  DADD R44, R36, -R38.reuse ;  /* 0x00000000242c7229 */ /* 0x100fe40000000826 */
[----:B------:R-:W-:-:S06]  /*25a0*/  DFMA R40, R34, UR4, R38 ;  /* 0x0000000422287c2b */ /* 0x000fcc0008000026 */
[----:B------:R-:W-:Y:S02]  /*25b0*/  DADD R44, R42, R44 ;  /* 0x000000002a2c7229 */ /* 0x000fe4000000002c */
[----:B------:R-:W-:-:S08]  /*25c0*/  DFMA R36, R34, -UR4, R40 ;  /* 0x8000000422247c2b */ /* 0x000fd00008000028 */
[----:B------:R-:W-:-:S08]  /*25d0*/  DADD R36, -R38, R36 ;  /* 0x0000000026247229 */ /* 0x000fd00000000124 */
[----:B------:R-:W-:-:S08]  /*25e0*/  DADD R36, R44, -R36 ;  /* 0x000000002c247229 */ /* 0x000fd00000000824 */
[----:B------:R-:W-:-:S08]  /*25f0*/  DFMA R36, R34, UR6, R36 ;  /* 0x0000000622247c2b */ /* 0x000fd00008000024 */
[----:B------:R-:W-:-:S08]  /*2600*/  DADD R34, R40, R36 ;  /* 0x0000000028227229 */ /* 0x000fd00000000024 */
[----:B------:R-:W-:Y:S02]  /*2610*/  DADD R40, R40, -R34 ;  /* 0x0000000028287229 */ /* 0x000fe40000000822 */
[----:B------:R-:W-:-:S06]  /*2620*/  DMUL R44, R34, 2 ;  /* 0x40000000222c7828 */ /* 0x000fcc0000000000 */
[----:B------:R-:W-:Y:S02]  /*2630*/  DADD R40, R36, R40 ;  /* 0x0000000024287229 */ /* 0x000fe40000000028 */
[----:B------:R-:W-:Y:S01]  /*2640*/  DFMA R42, R34, 2, -R44 ;  /* 0x40000000222a782b */ /* 0x000fe2000000082c */
[----:B------:R-:W-:Y:S02]  /*2650*/  IMAD.MOV.U32 R34, RZ, RZ, 0x652b82fe ;  /* 0x652b82feff227424 */ /* 0x000fe400078e00ff */
[----:B------:R-:W-:-:S05]  /*2660*/  IMAD.MOV.U32 R35, RZ, RZ, 0x3ff71547 ;  /* 0x3ff71547ff237424 */ /* 0x000fca00078e00ff */
[----:B------:R-:W-:-:S08]  /*2670*/  DFMA R42, R40, 2, R42 ;  /* 0x40000000282a782b */ /* 0x000fd0000000002a */
[----:B------:R-:W-:-:S08]  /*2680*/  DADD R36, R44, R42 ;  /* 0x000000002c247229 */ /* 0x000fd0000000002a */
[----:B------:R-:W-:Y:S02]  /*2690*/  DFMA R34, R36, R34, 6.75539944105574400000e+15 ;  /* 0x433800002422742b */ /* 0x000fe40000000022 */
[----:B------:R-:W-:Y:S01]  /*26a0*/  FSETP.GEU.AND P2, PT, |R37|, 4.1917929649353027344, PT ;  /* 0x4086232b2500780b */ /* 0x000fe20003f4e200 */
[----:B------:R-:W-:-:S05]  /*26b0*/  DADD R44, R44, -R36 ;  /* 0x000000002c2c7229 */ /* 0x000fca0000000824 */
[----:B------:R-:W-:-:S03]  /*26c0*/  DADD R40, R34, -6.75539944105574400000e+15 ;  /* 0xc338000022287429 */ /* 0x000fc60000000000 */
[----:B------:R-:W-:-:S05]  /*26d0*/  DADD R42, R42, R44 ;  /* 0x000000002a2a7229 */ /* 0x000fca000000002c */
[----:B------:R-:W-:Y:S01]  /*26e0*/  DFMA R38, R40, -UR4, R36 ;  /* 0x8000000428267c2b */ /* 0x000fe20008000024 */
[----:B------:R-:W-:Y:S01]  /*26f0*/  UMOV UR4, 0x3b39803f ;  /* 0x3b39803f00047882 */ /* 0x000fe20000000000 */
[----:B------:R-:W-:-:S06]  /*2700*/  UMOV UR5, 0x3c7abc9e ;  /* 0x3c7abc9e00057882 */ /* 0x000fcc0000000000 */
[----:B------:R-:W-:Y:S01]  /*2710*/  DFMA R38, R40, -UR4, R38 ;  /* 0x8000000428267c2b */ /* 0x000fe20008000026 */
[----:B------:R-:W-:Y:S01]  /*2720*/  UMOV UR4, 0x69ce2bdf ;  /* 0x69ce2bdf00047882 */ /* 0x000fe20000000000 */
[----:B------:R-:W-:Y:S01]  /*2730*/  IMAD.MOV.U32 R40, RZ, RZ, -0x35dec16 ;  /* 0xfca213eaff287424 */ /* 0x000fe200078e00ff */
[----:B------:R-:W-:Y:S01]  /*2740*/  UMOV UR5, 0x3e5ade15 ;  /* 0x3e5ade1500057882 */ /* 0x000fe20000000000 */
[----:B------:R-:W-:-:S06]  /*2750*/  IMAD.MOV.U32 R41, RZ, RZ, 0x3e928af3 ;  /* 0x3e928af3ff297424 */ /* 0x000fcc00078e00ff */
[----:B------:R-:W-:Y:S01]  /*2760*/  DFMA R40, R38, UR4, R40 ;  /* 0x0000000426287c2b */ /* 0x000fe20008000028 */
[----:B------:R-:W-:Y:S01]  /*2770*/  UMOV UR4, 0x62401315 ;  /* 0x6240131500047882 */ /* 0x000fe20000000000 */
[----:B------:R-:W-:-:S06]  /*2780*/  UMOV UR5, 0x3ec71dee ;  /* 0x3ec71dee00057882 */ /* 0x000fcc0000000000 */
[----:B------:R-:W-:Y:S01]  /*2790*/  DFMA R40, R38, R40, UR4 ;  /* 0x0000000426287e2b */ /* 0x000fe20008000028 */
        /* <DEDUP_REMOVED lines=20> */
[----:B------:R-:W-:-:S08]  /*28e0*/  DFMA R40, R38, R40, UR4 ;  /* 0x0000000426287e2b */ /* 0x000fd00008000028 */
[----:B------:R-:W-:-:S08]  /*28f0*/  DFMA R40, R38, R40, 1 ;  /* 0x3ff000002628742b */ /* 0x000fd00000000028 */
[----:B------:R-:W-:-:S10]  /*2900*/  DFMA R40, R38, R40, 1 ;  /* 0x3ff000002628742b */ /* 0x000fd40000000028 */
[----:B------:R-:W-:Y:S02]  /*2910*/  IMAD R39, R34, 0x100000, R41 ;  /* 0x0010000022277824 */ /* 0x000fe400078e0229 */
[----:B------:R-:W-:Y:S01]  /*2920*/  IMAD.MOV.U32 R38, RZ, RZ, R40 ;  /* 0x000000ffff267224 */ /* 0x000fe200078e0028 */
[----:B------:R-:W-:Y:S06]  /*2930*/  @!P2 BRA `(.L_x_48) ;  /* 0x000000000030a947 */ /* 0x000fec0003800000 */
[----:B------:R-:W-:Y:S01]  /*2940*/  FSETP.GEU.AND P3, PT, |R37|, 4.2275390625, PT ;  /* 0x408748002500780b */ /* 0x000fe20003f6e200 */
[C---:B------:R-:W-:Y:S02]  /*2950*/  DADD R38, R36.reuse, +INF ;  /* 0x7ff0000024267429 */ /* 0x040fe40000000000 */
[----:B------:R-:W-:-:S08]  /*2960*/  DSETP.GEU.AND P2, PT, R36, RZ, PT ;  /* 0x000000ff2400722a */ /* 0x000fd00003f4e000 */
[----:B------:R-:W-:Y:S02]  /*2970*/  FSEL R38, R38, RZ, P2 ;  /* 0x000000ff26267208 */ /* 0x000fe40001000000 */
[----:B------:R-:W-:Y:S02]  /*2980*/  @!P3 LEA.HI R35, R34, R34, RZ, 0x1 ;  /* 0x000000222223b211 */ /* 0x000fe400078f08ff */
[----:B------:R-:W-:Y:S02]  /*2990*/  FSEL R39, R39, RZ, P2 ;  /* 0x000000ff27277208 */ /* 0x000fe40001000000 */
[----:B------:R-:W-:-:S05]  /*29a0*/  @!P3 SHF.R.S32.HI R35, RZ, 0x1, R35 ;  /* 0x00000001ff23b819 */ /* 0x000fca0000011423 */
[----:B------:R-:W-:Y:S02]  /*29b0*/  @!P3 IMAD.IADD R34, R34, 0x1, -R35 ;  /* 0x000000012222b824 */ /* 0x000fe400078e0a23 */
[----:B------:R-:W-:-:S03]  /*29c0*/  @!P3 IMAD R41, R35, 0x100000, R41 ;  /* 0x001000002329b824 */ /* 0x000fc600078e0229 */
[----:B------:R-:W-:Y:S01]  /*29d0*/  @!P3 LEA R35, R34, 0x3ff00000, 0x14 ;  /* 0x3ff000002223b811 */ /* 0x000fe200078ea0ff */
[----:B------:R-:W-:-:S06]  /*29e0*/  @!P3 IMAD.MOV.U32 R34, RZ, RZ, RZ ;  /* 0x000000ffff22b224 */ /* 0x000fcc00078e00ff */
[----:B------:R-:W-:-:S11]  /*29f0*/  @!P3 DMUL R38, R40, R34 ;  /* 0x000000222826b228 */ /* 0x000fd60000000000 */
.L_x_48:
[----:B------:R-:W-:Y:S01]  /*2a00*/  DFMA R42, R42, R38, R38 ;  /* 0x000000262a2a722b */ /* 0x000fe20000000026 */
[----:B------:R-:W-:Y:S01]  /*2a10*/  IMAD.MOV.U32 R34, RZ, RZ, R0 ;  /* 0x000000ffff227224 */ /* 0x000fe200078e0000 */
[----:B------:R-:W-:Y:S01]  /*2a20*/  DSETP.NEU.AND P2, PT, |R38|, +INF , PT ;  /* 0x7ff000002600742a */ /* 0x000fe20003f4d200 */
[----:B------:R-:W-:-:S07]  /*2a30*/  IMAD.MOV.U32 R35, RZ, RZ, 0x0 ;  /* 0x00000000ff237424 */ /* 0x000fce00078e00ff */
[----:B------:R-:W-:Y:S02]  /*2a40*/  FSEL R36, R38, R42, !P2 ;  /* 0x0000002a26247208 */ /* 0x000fe40005000000 */
[----:B------:R-:W-:Y:S01]  /*2a50*/  FSEL R38, R39, R43, !P2 ;  /* 0x0000002b27267208 */ /* 0x000fe20005000000 */
[----:B------:R-:W-:Y:S06]  /*2a60*/  RET.REL.NODEC R34 `(_Z13compute_untilPfS_S_fP17curandStateXORWOW) ;  /* 0xffffffd422647950 */ /* 0x000fec0003c3ffff */
.L_x_49:
        /* <DEDUP_REMOVED lines=9> */
.L_x_53:


//--------------------- .nv.global.init           --------------------------
	.section	.nv.global.init,"aw",@progbits
	.align	4
.nv.global.init:
	.type		mrg32k3aM1SubSeq,@object
	.size		mrg32k3aM1SubSeq,(mrg32k3aM2SubSeq - mrg32k3aM1SubSeq)
mrg32k3aM1SubSeq:
        /*0000*/ 	.byte	0x0b, 0xcc, 0xee, 0x04, 0x73, 0x29, 0x8b, 0x6f, 0xf6, 0x53, 0x03, 0xf6, 0x23, 0xf6, 0xea, 0xda
        /* <DEDUP_REMOVED lines=125> */
	.type		mrg32k3aM2SubSeq,@object
	.size		mrg32k3aM2SubSeq,(mrg32k3aM1 - mrg32k3aM2SubSeq)
mrg32k3aM2SubSeq:
        /* <DEDUP_REMOVED lines=126> */
	.type		mrg32k3aM1,@object
	.size		mrg32k3aM1,(mrg32k3aM1Seq - mrg32k3aM1)
mrg32k3aM1:
        /* <DEDUP_REMOVED lines=144> */
	.type		mrg32k3aM1Seq,@object
	.size		mrg32k3aM1Seq,(mrg32k3aM2 - mrg32k3aM1Seq)
mrg32k3aM1Seq:
        /* <DEDUP_REMOVED lines=144> */
	.type		mrg32k3aM2,@object
	.size		mrg32k3aM2,(mrg32k3aM2Seq - mrg32k3aM2)
mrg32k3aM2:
        /* <DEDUP_REMOVED lines=144> */
	.type		mrg32k3aM2Seq,@object
	.size		mrg32k3aM2Seq,(precalc_xorwow_matrix - mrg32k3aM2Seq)
mrg32k3aM2Seq:
        /* <DEDUP_REMOVED lines=144> */
	.type		precalc_xorwow_matrix,@object
	.size		precalc_xorwow_matrix,(precalc_xorwow_offset_matrix - precalc_xorwow_matrix)
precalc_xorwow_matrix:
        /* <DEDUP_REMOVED lines=6400> */
	.type		precalc_xorwow_offset_matrix,@object
	.size		precalc_xorwow_offset_matrix,($str - precalc_xorwow_offset_matrix)
precalc_xorwow_offset_matrix:
        /* <DEDUP_REMOVED lines=6400> */
	.type		$str,@object
	.size		$str,(.L_9 - $str)
$str:
        /*353c0*/ 	.byte	0x28, 0x25, 0x69, 0x3b, 0x20, 0x25, 0x69, 0x29, 0x20, 0x75, 0x6e, 0x63, 0x65, 0x72, 0x74, 0x20
        /*353d0*/ 	.byte	0x25, 0x66, 0x20, 0x69, 0x64, 0x3a, 0x20, 0x25, 0x69, 0x0a, 0x00
.L_9:


//--------------------- .nv.shared.reserved.0     --------------------------
	.section	.nv.shared.reserved.0,"aw",@nobits
	.weak		__nv_reservedSMEM_offset_0_alias
	.size		__nv_reservedSMEM_offset_0_alias, 0, 64
	.other		__nv_reservedSMEM_offset_0_alias,@"STO_CUDA_RESERVED_SHARED STV_DEFAULT"
__nv_reservedSMEM_offset_0_alias:
	.zero		0
	.zero		64


//--------------------- .nv.constant0._Z12setup_kernelP17curandStateXORWOW --------------------------
	.section	.nv.constant0._Z12setup_kernelP17curandStateXORWOW,"a",@progbits
	.sectionflags	@""
	.align	4
.nv.constant0._Z12setup_kernelP17curandStateXORWOW:
	.zero		904


//--------------------- .nv.constant0._Z13compute_untilPfS_S_fP17curandStateXORWOW --------------------------
	.section	.nv.constant0._Z13compute_untilPfS_S_fP17curandStateXORWOW,"a",@progbits
	.sectionflags	@""
	.align	4
.nv.constant0._Z13compute_untilPfS_S_fP17curandStateXORWOW:
	.zero		936


//--------------------- SYMBOLS --------------------------

	.type		.nv.reservedSmem.offset0,@object
	.size		.nv.reservedSmem.offset0,0x4
	.type		vprintf,@function
